//
// Generated by NVIDIA NVVM Compiler
//
// Compiler Build ID: CL-36424714
// Cuda compilation tools, release 13.0, V13.0.88
// Based on NVVM 20.0.0
//

.version 9.0
.target sm_100
.address_size 64

	// .globl	_Z15kernel_simulate9Chemicalsi
.extern .shared .align 16 .b8 s_PQ[];

.visible .entry _Z15kernel_simulate9Chemicalsi(
	.param .align 8 .b8 _Z15kernel_simulate9Chemicalsi_param_0[160],
	.param .u32 _Z15kernel_simulate9Chemicalsi_param_1
)
{
	.reg .pred 	%p<37>;
	.reg .b32 	%r<80>;
	.reg .b32 	%f<84>;
	.reg .b64 	%rd<90>;

	mov.b64 	%rd41, _Z15kernel_simulate9Chemicalsi_param_0;
	ld.param.u32 	%r27, [_Z15kernel_simulate9Chemicalsi_param_1];
	setp.lt.s32 	%p2, %r27, 1;
	@%p2 bra 	$L__BB0_46;
	mov.u64 	%rd42, %rd41;
	mov.u32 	%r1, %tid.x;
	mov.u32 	%r31, %ctaid.x;
	mov.u32 	%r32, %ntid.x;
	mad.lo.s32 	%r2, %r31, %r32, %r1;
	mov.u32 	%r3, %tid.y;
	mov.u32 	%r33, %ctaid.y;
	mov.u32 	%r34, %ntid.y;
	mad.lo.s32 	%r4, %r33, %r34, %r3;
	mov.u32 	%r35, %nctaid.x;
	mul.lo.s32 	%r5, %r35, %r32;
	mad.lo.s32 	%r36, %r5, %r4, %r2;
	cvt.u64.u32 	%rd1, %r36;
	ld.param.u64 	%rd2, [%rd42+8];
	ld.param.u64 	%rd3, [%rd42];
	mov.u32 	%r37, %nctaid.y;
	mul.lo.s32 	%r15, %r37, %r34;
	mul.lo.s32 	%r38, %r15, %r5;
	cvt.u64.u32 	%rd4, %r38;
	add.s64 	%rd5, %rd2, -1;
	add.s64 	%rd43, %rd2, 2305843009213693949;
	mul.lo.s64 	%rd6, %rd43, %rd3;
	// begin inline asm
	mov.u32 %r28, %envreg2;
	// end inline asm
	cvt.u64.u32 	%rd44, %r28;
	// begin inline asm
	mov.u32 %r29, %envreg1;
	// end inline asm
	cvt.u64.u32 	%rd45, %r29;
	shl.b64 	%rd46, %rd45, 32;
	or.b64  	%rd7, %rd46, %rd44;
	add.s64 	%rd8, %rd7, 4;
	add.s32 	%r39, %r1, %r3;
	mov.u32 	%r40, %tid.z;
	or.b32  	%r6, %r39, %r40;
	mul.lo.s32 	%r41, %r35, %r37;
	mov.u32 	%r42, %nctaid.z;
	mul.lo.s32 	%r43, %r41, %r42;
	add.s32 	%r44, %r31, %r33;
	mov.u32 	%r45, %ctaid.z;
	neg.s32 	%r46, %r45;
	setp.eq.s32 	%p3, %r44, %r46;
	sub.s32 	%r47, -2147483647, %r43;
	selp.b32 	%r7, %r47, 1, %p3;
	cvt.u64.u32 	%rd9, %r34;
	cvt.u64.u32 	%rd10, %r32;
	cvt.u64.u32 	%rd11, %r2;
	add.s64 	%rd12, %rd3, -1;
	add.s32 	%r48, %r32, 2;
	mad.lo.s32 	%r49, %r48, %r3, %r1;
	add.s32 	%r50, %r49, %r48;
	shl.b32 	%r51, %r50, 3;
	mov.u32 	%r52, s_PQ;
	add.s32 	%r8, %r52, %r51;
	add.s32 	%r9, %r8, 8;
	add.s32 	%r10, %r32, -1;
	add.s32 	%r11, %r8, 16;
	add.s32 	%r12, %r34, -1;
	shl.b32 	%r53, %r48, 3;
	add.s32 	%r13, %r9, %r53;
	shl.b32 	%r54, %r49, 3;
	add.s32 	%r55, %r52, %r54;
	add.s32 	%r14, %r55, 8;
	ld.param.v2.f32 	{%f1, %f2}, [%rd42+40];
	ld.param.v2.f32 	{%f3, %f4}, [%rd42+16];
	ld.param.v2.f32 	{%f5, %f6}, [%rd42+24];
	add.f32 	%f7, %f6, 0f3F800000;
	ld.param.u64 	%rd83, [%rd42+120];
	cvta.to.global.u64 	%rd82, %rd83;
	ld.param.u64 	%rd81, [%rd42+128];
	cvta.to.global.u64 	%rd80, %rd81;
	add.s32 	%r56, %r35, %r31;
	mad.lo.s32 	%r16, %r32, %r56, %r1;
	mov.b32 	%r76, 0;
	shl.b64 	%rd59, %rd6, 3;
$L__BB0_2:
	mov.u64 	%rd18, %rd81;
	mov.u64 	%rd17, %rd80;
	setp.le.u64 	%p4, %rd2, %rd1;
	@%p4 bra 	$L__BB0_5;
	mov.u64 	%rd84, %rd1;
$L__BB0_4:
	mul.lo.s64 	%rd47, %rd3, %rd84;
	shl.b64 	%rd48, %rd47, 3;
	add.s64 	%rd49, %rd82, %rd48;
	ld.global.v2.f32 	{%f28, %f29}, [%rd49+16];
	st.global.v2.f32 	[%rd49], {%f28, %f29};
	shl.b64 	%rd50, %rd3, 3;
	add.s64 	%rd51, %rd49, %rd50;
	ld.global.v2.f32 	{%f30, %f31}, [%rd51+-24];
	st.global.v2.f32 	[%rd51+-8], {%f30, %f31};
	add.s64 	%rd84, %rd84, %rd4;
	setp.lt.u64 	%p5, %rd84, %rd2;
	@%p5 bra 	$L__BB0_4;
$L__BB0_5:
	setp.le.u64 	%p6, %rd3, %rd1;
	@%p6 bra 	$L__BB0_8;
	mov.u64 	%rd85, %rd1;
$L__BB0_7:
	shl.b64 	%rd52, %rd85, 3;
	add.s64 	%rd53, %rd82, %rd52;
	shl.b64 	%rd54, %rd3, 4;
	add.s64 	%rd55, %rd53, %rd54;
	ld.global.v2.f32 	{%f32, %f33}, [%rd55];
	st.global.v2.f32 	[%rd53], {%f32, %f33};
	mul.lo.s64 	%rd56, %rd5, %rd3;
	shl.b64 	%rd57, %rd56, 3;
	add.s64 	%rd58, %rd53, %rd57;
	add.s64 	%rd60, %rd53, %rd59;
	ld.global.v2.f32 	{%f34, %f35}, [%rd60];
	st.global.v2.f32 	[%rd58], {%f34, %f35};
	add.s64 	%rd85, %rd85, %rd4;
	setp.lt.u64 	%p7, %rd85, %rd3;
	@%p7 bra 	$L__BB0_7;
$L__BB0_8:
	setp.ne.s64 	%p8, %rd7, 0;
	@%p8 bra 	$L__BB0_10;
	// begin inline asm
	trap;
	// end inline asm
$L__BB0_10:
	setp.ne.s32 	%p9, %r6, 0;
	barrier.sync 	0;
	@%p9 bra 	$L__BB0_13;
	// begin inline asm
	atom.add.release.gpu.u32 %r57,[%rd8],%r7;
	// end inline asm
$L__BB0_12:
	// begin inline asm
	ld.acquire.gpu.u32 %r59,[%rd8];
	// end inline asm
	xor.b32  	%r60, %r59, %r57;
	setp.gt.s32 	%p10, %r60, -1;
	@%p10 bra 	$L__BB0_12;
$L__BB0_13:
	barrier.sync 	0;
	and.b64  	%rd63, %rd2, -4294967296;
	setp.ne.s64 	%p11, %rd63, 0;
	@%p11 bra 	$L__BB0_15;
	cvt.u32.u64 	%r61, %rd9;
	cvt.u32.u64 	%r62, %rd2;
	rem.u32 	%r63, %r62, %r61;
	cvt.u64.u32 	%rd86, %r63;
	bra.uni 	$L__BB0_16;
$L__BB0_15:
	rem.u64 	%rd86, %rd2, %rd9;
$L__BB0_16:
	add.s64 	%rd64, %rd2, %rd9;
	sub.s64 	%rd28, %rd64, %rd86;
	and.b64  	%rd65, %rd3, -4294967296;
	setp.ne.s64 	%p12, %rd65, 0;
	@%p12 bra 	$L__BB0_18;
	cvt.u32.u64 	%r64, %rd10;
	cvt.u32.u64 	%r65, %rd3;
	rem.u32 	%r66, %r65, %r64;
	cvt.u64.u32 	%rd87, %r66;
	bra.uni 	$L__BB0_19;
$L__BB0_18:
	rem.u64 	%rd87, %rd3, %rd10;
$L__BB0_19:
	add.s64 	%rd66, %rd3, %rd10;
	sub.s64 	%rd32, %rd66, %rd87;
	cvt.u64.u32 	%rd88, %r4;
	setp.le.u64 	%p13, %rd28, %rd88;
	@%p13 bra 	$L__BB0_40;
	mov.u32 	%r77, %r4;
$L__BB0_21:
	setp.le.u64 	%p14, %rd32, %rd11;
	@%p14 bra 	$L__BB0_39;
	mul.lo.s64 	%rd35, %rd3, %rd88;
	mov.u32 	%r78, %r16;
	mov.u64 	%rd89, %rd11;
	mov.u32 	%r79, %r2;
$L__BB0_23:
	setp.le.u64 	%p15, %rd2, %rd88;
	setp.ne.s32 	%p16, %r77, 0;
	setp.gt.u64 	%p17, %rd5, %rd88;
	add.s64 	%rd37, %rd35, %rd89;
	setp.gt.u64 	%p18, %rd12, %rd89;
	and.pred  	%p19, %p18, %p17;
	setp.ne.s32 	%p20, %r79, 0;
	and.pred  	%p21, %p20, %p19;
	and.pred  	%p1, %p16, %p21;
	setp.le.u64 	%p22, %rd3, %rd89;
	shl.b64 	%rd67, %rd37, 3;
	add.s64 	%rd38, %rd83, %rd67;
	or.pred  	%p23, %p22, %p15;
	@%p23 bra 	$L__BB0_25;
	// begin inline asm
	cp.async.ca.shared.global [%r9], [%rd38], 8, 8;
	// end inline asm
$L__BB0_25:
	not.pred 	%p24, %p1;
	@%p24 bra 	$L__BB0_34;
	setp.ne.s32 	%p25, %r1, 0;
	@%p25 bra 	$L__BB0_28;
	add.s64 	%rd69, %rd38, -8;
	// begin inline asm
	cp.async.ca.shared.global [%r8], [%rd69], 8, 8;
	// end inline asm
$L__BB0_28:
	setp.ne.s32 	%p26, %r1, %r10;
	@%p26 bra 	$L__BB0_30;
	add.s64 	%rd70, %rd38, 8;
	// begin inline asm
	cp.async.ca.shared.global [%r11], [%rd70], 8, 8;
	// end inline asm
$L__BB0_30:
	setp.ne.s32 	%p27, %r3, %r12;
	@%p27 bra 	$L__BB0_32;
	shl.b64 	%rd72, %rd3, 3;
	add.s64 	%rd71, %rd38, %rd72;
	// begin inline asm
	cp.async.ca.shared.global [%r13], [%rd71], 8, 8;
	// end inline asm
$L__BB0_32:
	setp.ne.s32 	%p28, %r3, 0;
	@%p28 bra 	$L__BB0_34;
	sub.s64 	%rd74, %rd37, %rd3;
	shl.b64 	%rd75, %rd74, 3;
	add.s64 	%rd73, %rd83, %rd75;
	// begin inline asm
	cp.async.ca.shared.global [%r14], [%rd73], 8, 8;
	// end inline asm
$L__BB0_34:
	// begin inline asm
	cp.async.commit_group;
	// end inline asm
	// begin inline asm
	cp.async.wait_group 0;
	// end inline asm
	@%p24 bra 	$L__BB0_36;
	ld.shared.v2.f32 	{%f76, %f77}, [%r9];
	mul.f32 	%f37, %f76, %f76;
	mul.f32 	%f78, %f37, %f77;
$L__BB0_36:
	bar.sync 	0;
	@%p24 bra 	$L__BB0_38;
	ld.shared.v2.f32 	{%f38, %f39}, [%r8];
	ld.shared.v2.f32 	{%f40, %f41}, [%r8+16];
	add.f32 	%f42, %f38, %f40;
	ld.shared.v2.f32 	{%f43, %f44}, [%r14];
	add.f32 	%f45, %f42, %f43;
	ld.shared.v2.f32 	{%f46, %f47}, [%r13];
	add.f32 	%f48, %f45, %f46;
	mul.f32 	%f49, %f76, 0f40800000;
	sub.f32 	%f50, %f48, %f49;
	mul.f32 	%f51, %f3, %f50;
	div.rn.f32 	%f52, %f51, %f2;
	add.f32 	%f53, %f5, %f52;
	add.f32 	%f54, %f78, %f53;
	mul.f32 	%f55, %f76, %f7;
	sub.f32 	%f56, %f54, %f55;
	add.f32 	%f57, %f39, %f41;
	add.f32 	%f58, %f57, %f44;
	add.f32 	%f59, %f58, %f47;
	mul.f32 	%f60, %f77, 0f40800000;
	sub.f32 	%f61, %f59, %f60;
	mul.f32 	%f62, %f4, %f61;
	div.rn.f32 	%f63, %f62, %f2;
	fma.rn.f32 	%f64, %f76, %f6, %f63;
	sub.f32 	%f65, %f64, %f78;
	fma.rn.f32 	%f66, %f1, %f56, %f76;
	fma.rn.f32 	%f67, %f1, %f65, %f77;
	shl.b64 	%rd76, %rd37, 3;
	add.s64 	%rd77, %rd17, %rd76;
	st.global.v2.f32 	[%rd77], {%f66, %f67};
$L__BB0_38:
	bar.sync 	0;
	add.s32 	%r79, %r79, %r5;
	cvt.u64.u32 	%rd89, %r78;
	setp.gt.u64 	%p31, %rd32, %rd89;
	add.s32 	%r78, %r78, %r5;
	@%p31 bra 	$L__BB0_23;
$L__BB0_39:
	add.s32 	%r77, %r77, %r15;
	cvt.u64.u32 	%rd88, %r77;
	setp.gt.u64 	%p32, %rd28, %rd88;
	@%p32 bra 	$L__BB0_21;
$L__BB0_40:
	@%p8 bra 	$L__BB0_42;
	// begin inline asm
	trap;
	// end inline asm
$L__BB0_42:
	barrier.sync 	0;
	@%p9 bra 	$L__BB0_45;
	// begin inline asm
	atom.add.release.gpu.u32 %r72,[%rd8],%r7;
	// end inline asm
$L__BB0_44:
	// begin inline asm
	ld.acquire.gpu.u32 %r74,[%rd8];
	// end inline asm
	xor.b32  	%r75, %r74, %r72;
	setp.gt.s32 	%p35, %r75, -1;
	@%p35 bra 	$L__BB0_44;
$L__BB0_45:
	barrier.sync 	0;
	add.s32 	%r76, %r76, 1;
	setp.ne.s32 	%p36, %r76, %r27;
	mov.u64 	%rd80, %rd82;
	mov.u64 	%rd81, %rd83;
	mov.u64 	%rd82, %rd17;
	mov.u64 	%rd83, %rd18;
	@%p36 bra 	$L__BB0_2;
$L__BB0_46:
	ret;

}
	// .globl	_Z14prepare_buffer9Chemicals
.visible .entry _Z14prepare_buffer9Chemicals(
	.param .align 8 .b8 _Z14prepare_buffer9Chemicals_param_0[160]
)
{
	.reg .pred 	%p<5>;
	.reg .b32 	%r<19>;
	.reg .b32 	%f<3>;
	.reg .b64 	%rd<26>;

	mov.b64 	%rd14, _Z14prepare_buffer9Chemicals_param_0;
	mov.u64 	%rd1, %rd14;
	mov.u32 	%r10, %tid.y;
	mov.u32 	%r11, %ctaid.y;
	mov.u32 	%r1, %ntid.y;
	mad.lo.s32 	%r17, %r11, %r1, %r10;
	cvt.u64.u32 	%rd24, %r17;
	ld.param.u64 	%rd3, [_Z14prepare_buffer9Chemicals_param_0+8];
	setp.le.u64 	%p1, %rd3, %rd24;
	@%p1 bra 	$L__BB1_6;
	mov.u32 	%r12, %tid.x;
	mov.u32 	%r13, %ctaid.x;
	mov.u32 	%r14, %ntid.x;
	mad.lo.s32 	%r3, %r13, %r14, %r12;
	cvt.u64.u32 	%rd4, %r3;
	ld.param.u64 	%rd5, [%rd1];
	ld.param.u64 	%rd15, [%rd1+120];
	cvta.to.global.u64 	%rd6, %rd15;
	ld.param.u64 	%rd16, [%rd1+104];
	cvta.to.global.u64 	%rd7, %rd16;
	ld.param.u64 	%rd17, [%rd1+112];
	cvta.to.global.u64 	%rd8, %rd17;
	mov.u32 	%r15, %nctaid.x;
	mul.lo.s32 	%r4, %r15, %r14;
	mov.u32 	%r16, %nctaid.y;
	mul.lo.s32 	%r5, %r16, %r1;
$L__BB1_2:
	setp.le.u64 	%p2, %rd5, %rd4;
	@%p2 bra 	$L__BB1_5;
	mul.lo.s64 	%rd10, %rd5, %rd24;
	mov.u64 	%rd25, %rd4;
	mov.u32 	%r18, %r3;
$L__BB1_4:
	add.s64 	%rd18, %rd10, %rd25;
	shl.b64 	%rd19, %rd18, 3;
	add.s64 	%rd20, %rd6, %rd19;
	ld.global.f32 	%f1, [%rd20];
	shl.b64 	%rd21, %rd18, 2;
	add.s64 	%rd22, %rd7, %rd21;
	st.global.f32 	[%rd22], %f1;
	ld.global.f32 	%f2, [%rd20+4];
	add.s64 	%rd23, %rd8, %rd21;
	st.global.f32 	[%rd23], %f2;
	add.s32 	%r18, %r18, %r4;
	cvt.u64.u32 	%rd25, %r18;
	setp.gt.u64 	%p3, %rd5, %rd25;
	@%p3 bra 	$L__BB1_4;
$L__BB1_5:
	add.s32 	%r17, %r17, %r5;
	cvt.u64.u32 	%rd24, %r17;
	setp.gt.u64 	%p4, %rd3, %rd24;
	@%p4 bra 	$L__BB1_2;
$L__BB1_6:
	ret;

}


// ===== COMPILED SASS (sm_100) =====

	.target	sm_100

	.elftype	@"ET_EXEC"


//--------------------- .note.nv.tkinfo           --------------------------
	.section	.note.nv.tkinfo,"",@"SHT_NOTE"
	.sectionflags	@"SHF_NOTE_NV_TKINFO"
	.tkinfo
        /*0018*/ 	.word	0x00000002
        /*0030*/ 	.string	""
        /*0030*/ 	.string	"ptxas"
        /*0030*/ 	.string	"Cuda compilation tools, release 13.0, V13.0.88"
        /*0030*/ 	.string	"Build cuda_13.0.r13.0/compiler.36424714_0"
        /*0030*/ 	.string	"-arch sm_100 -m 64 "



//--------------------- .note.nv.cuinfo           --------------------------
	.section	.note.nv.cuinfo,"",@"SHT_NOTE"
	.sectionflags	@"SHF_NOTE_NV_CUINFO"
        /*0018*/ 	.short	0x0002
        /*001a*/ 	.short	0x0064
        /*001c*/ 	.short	0x0082
	.zero		2


//--------------------- .nv.info                  --------------------------
	.section	.nv.info,"",@"SHT_CUDA_INFO"
	.align	4


	//----- nvinfo : EIATTR_REGCOUNT
	.align		4
        /*0000*/ 	.byte	0x04, 0x2f
        /*0002*/ 	.short	(.L_1 - .L_0)
	.align		4
.L_0:
        /*0004*/ 	.word	index@(_Z15kernel_simulate9Chemicalsi)
        /*0008*/ 	.word	0x00000037


	//----- nvinfo : EIATTR_FRAME_SIZE
	.align		4
.L_1:
        /*000c*/ 	.byte	0x04, 0x11
        /*000e*/ 	.short	(.L_3 - .L_2)
	.align		4
.L_2:
        /*0010*/ 	.word	index@($__internal_1_$__cuda_sm3x_div_rn_noftz_f32_slowpath)
        /*0014*/ 	.word	0x00000000


	//----- nvinfo : EIATTR_FRAME_SIZE
	.align		4
.L_3:
        /*0018*/ 	.byte	0x04, 0x11
        /*001a*/ 	.short	(.L_5 - .L_4)
	.align		4
.L_4:
        /*001c*/ 	.word	index@($__internal_0_$__cuda_sm20_rem_u64)
        /*0020*/ 	.word	0x00000000


	//----- nvinfo : EIATTR_FRAME_SIZE
	.align		4
.L_5:
        /*0024*/ 	.byte	0x04, 0x11
        /*0026*/ 	.short	(.L_7 - .L_6)
	.align		4
.L_6:
        /*0028*/ 	.word	index@(_Z15kernel_simulate9Chemicalsi)
        /*002c*/ 	.word	0x00000000


	//----- nvinfo : EIATTR_REGCOUNT
	.align		4
.L_7:
        /*0030*/ 	.byte	0x04, 0x2f
        /*0032*/ 	.short	(.L_9 - .L_8)
	.align		4
.L_8:
        /*0034*/ 	.word	index@(_Z14prepare_buffer9Chemicals)
        /*0038*/ 	.word	0x00000018


	//----- nvinfo : EIATTR_FRAME_SIZE
	.align		4
.L_9:
        /*003c*/ 	.byte	0x04, 0x11
        /*003e*/ 	.short	(.L_11 - .L_10)
	.align		4
.L_10:
        /*0040*/ 	.word	index@(_Z14prepare_buffer9Chemicals)
        /*0044*/ 	.word	0x00000000


	//----- nvinfo : EIATTR_MIN_STACK_SIZE
	.align		4
.L_11:
        /*0048*/ 	.byte	0x04, 0x12
        /*004a*/ 	.short	(.L_13 - .L_12)
	.align		4
.L_12:
        /*004c*/ 	.word	index@(_Z14prepare_buffer9Chemicals)
        /*0050*/ 	.word	0x00000000


	//----- nvinfo : EIATTR_MIN_STACK_SIZE
	.align		4
.L_13:
        /*0054*/ 	.byte	0x04, 0x12
        /*0056*/ 	.short	(.L_15 - .L_14)
	.align		4
.L_14:
        /*0058*/ 	.word	index@(_Z15kernel_simulate9Chemicalsi)
        /*005c*/ 	.word	0x00000000
.L_15:


//--------------------- .nv.compat                --------------------------
	.section	.nv.compat,"",@"SHT_CUDA_COMPAT_INFO"
	.align	4
        /*0000*/ 	.byte	0x02, 0x09, 0x00, 0x00, 0x02, 0x02, 0x01, 0x00, 0x02, 0x05, 0x05, 0x00, 0x03, 0x07, 0x01, 0x01
        /*0010*/ 	.byte	0x02, 0x03, 0x00, 0x00, 0x02, 0x06, 0x01, 0x00, 0x04, 0x0b, 0x08, 0x00, 0x01, 0x00, 0x00, 0x00
        /*0020*/ 	.byte	0x00, 0x00, 0x00, 0x00


//--------------------- .nv.info._Z14prepare_buffer9Chemicals --------------------------
	.section	.nv.info._Z14prepare_buffer9Chemicals,"",@"SHT_CUDA_INFO"
	.sectionflags	@""
	.align	4


	//----- nvinfo : EIATTR_CUDA_API_VERSION
	.align		4
        /*0000*/ 	.byte	0x04, 0x37
        /*0002*/ 	.short	(.L_17 - .L_16)
.L_16:
        /*0004*/ 	.word	0x00000082


	//----- nvinfo : EIATTR_KPARAM_INFO
	.align		4
.L_17:
        /*0008*/ 	.byte	0x04, 0x17
        /*000a*/ 	.short	(.L_19 - .L_18)
.L_18:
        /*000c*/ 	.word	0x00000000
        /*0010*/ 	.short	0x0000
        /*0012*/ 	.short	0x0000
        /*0014*/ 	.byte	0x00, 0xf0, 0x81, 0x02


	//----- nvinfo : EIATTR_SPARSE_MMA_MASK
	.align		4
.L_19:
        /*0018*/ 	.byte	0x03, 0x50
        /*001a*/ 	.short	0x0000


	//----- nvinfo : EIATTR_MAXREG_COUNT
	.align		4
        /*001c*/ 	.byte	0x03, 0x1b
        /*001e*/ 	.short	0x00ff


	//----- nvinfo : EIATTR_MERCURY_ISA_VERSION
	.align		4
        /*0020*/ 	.byte	0x03, 0x5f
        /*0022*/ 	.short	0x0101


	//----- nvinfo : EIATTR_VRC_CTA_INIT_COUNT
	.align		4
        /*0024*/ 	.byte	0x02, 0x4a
	.zero		1
	.zero		1


	//----- nvinfo : EIATTR_EXIT_INSTR_OFFSETS
	.align		4
        /*0028*/ 	.byte	0x04, 0x1c
        /*002a*/ 	.short	(.L_21 - .L_20)


	//   ....[0]....
.L_20:
        /*002c*/ 	.word	0x00000080


	//   ....[1]....
        /*0030*/ 	.word	0x000003c0


	//----- nvinfo : EIATTR_CRS_STACK_SIZE
	.align		4
.L_21:
        /*0034*/ 	.byte	0x04, 0x1e
        /*0036*/ 	.short	(.L_23 - .L_22)
.L_22:
        /*0038*/ 	.word	0x00000000


	//----- nvinfo : EIATTR_CBANK_PARAM_SIZE
	.align		4
.L_23:
        /*003c*/ 	.byte	0x03, 0x19
        /*003e*/ 	.short	0x00a0


	//----- nvinfo : EIATTR_PARAM_CBANK
	.align		4
        /*0040*/ 	.byte	0x04, 0x0a
        /*0042*/ 	.short	(.L_25 - .L_24)
	.align		4
.L_24:
        /*0044*/ 	.word	index@(.nv.constant0._Z14prepare_buffer9Chemicals)
        /*0048*/ 	.short	0x0380
        /*004a*/ 	.short	0x00a0


	//----- nvinfo : EIATTR_SW_WAR
	.align		4
.L_25:
        /*004c*/ 	.byte	0x04, 0x36
        /*004e*/ 	.short	(.L_27 - .L_26)
.L_26:
        /*0050*/ 	.word	0x00000008
.L_27:


//--------------------- .nv.info._Z15kernel_simulate9Chemicalsi --------------------------
	.section	.nv.info._Z15kernel_simulate9Chemicalsi,"",@"SHT_CUDA_INFO"
	.sectionflags	@""
	.align	4


	//----- nvinfo : EIATTR_CUDA_API_VERSION
	.align		4
        /*0000*/ 	.byte	0x04, 0x37
        /*0002*/ 	.short	(.L_29 - .L_28)
.L_28:
        /*0004*/ 	.word	0x00000082


	//----- nvinfo : EIATTR_KPARAM_INFO
	.align		4
.L_29:
        /*0008*/ 	.byte	0x04, 0x17
        /*000a*/ 	.short	(.L_31 - .L_30)
.L_30:
        /*000c*/ 	.word	0x00000000
        /*0010*/ 	.short	0x0001
        /*0012*/ 	.short	0x00a0
        /*0014*/ 	.byte	0x00, 0xf0, 0x11, 0x00


	//----- nvinfo : EIATTR_KPARAM_INFO
	.align		4
.L_31:
        /*0018*/ 	.byte	0x04, 0x17
        /*001a*/ 	.short	(.L_33 - .L_32)
.L_32:
        /*001c*/ 	.word	0x00000000
        /*0020*/ 	.short	0x0000
        /*0022*/ 	.short	0x0000
        /*0024*/ 	.byte	0x00, 0xf0, 0x81, 0x02


	//----- nvinfo : EIATTR_SPARSE_MMA_MASK
	.align		4
.L_33:
        /*0028*/ 	.byte	0x03, 0x50
        /*002a*/ 	.short	0x0000


	//----- nvinfo : EIATTR_MAXREG_COUNT
	.align		4
        /*002c*/ 	.byte	0x03, 0x1b
        /*002e*/ 	.short	0x00ff


	//----- nvinfo : EIATTR_NUM_BARRIERS
	.align		4
        /*0030*/ 	.byte	0x02, 0x4c
        /*0032*/ 	.byte	0x01
	.zero		1


	//----- nvinfo : EIATTR_MERCURY_ISA_VERSION
	.align		4
        /*0034*/ 	.byte	0x03, 0x5f
        /*0036*/ 	.short	0x0101


	//----- nvinfo : EIATTR_INT_WARP_WIDE_INSTR_OFFSETS
	.align		4
        /*0038*/ 	.byte	0x04, 0x31
        /*003a*/ 	.short	(.L_35 - .L_34)


	//   ....[0]....
.L_34:
        /*003c*/ 	.word	0x000009c0


	//   ....[1]....
        /*0040*/ 	.word	0x00000ae0


	//   ....[2]....
        /*0044*/ 	.word	0x00001970


	//   ....[3]....
        /*0048*/ 	.word	0x00001a90


	//----- nvinfo : EIATTR_COOP_GROUP_MASK_REGIDS
	.align		4
.L_35:
        /*004c*/ 	.byte	0x04, 0x29
        /*004e*/ 	.short	(.L_37 - .L_36)


	//   ....[0]....
.L_36:
        /*0050*/ 	.word	0xffffffff


	//   ....[1]....
        /*0054*/ 	.word	0xffffffff


	//   ....[2]....
        /*0058*/ 	.word	0xffffffff


	//   ....[3]....
        /*005c*/ 	.word	0xffffffff


	//   ....[4]....
        /*0060*/ 	.word	0x05000000


	//   ....[5]....
        /*0064*/ 	.word	0x05000000


	//   ....[6]....
        /*0068*/ 	.word	0x05000000


	//   ....[7]....
        /*006c*/ 	.word	0x05000000


	//----- nvinfo : EIATTR_COOP_GROUP_INSTR_OFFSETS
	.align		4
.L_37:
        /*0070*/ 	.byte	0x04, 0x28
        /*0072*/ 	.short	(.L_39 - .L_38)


	//   ....[0]....
.L_38:
        /*0074*/ 	.word	0x00000980


	//   ....[1]....
        /*0078*/ 	.word	0x00000bb0


	//   ....[2]....
        /*007c*/ 	.word	0x00001930


	//   ....[3]....
        /*0080*/ 	.word	0x00001b60


	//   ....[4]....
        /*0084*/ 	.word	0x00001cc0


	//   ....[5]....
        /*0088*/ 	.word	0x00001d70


	//   ....[6]....
        /*008c*/ 	.word	0x00001e20


	//   ....[7]....
        /*0090*/ 	.word	0x00001ed0


	//----- nvinfo : EIATTR_VRC_CTA_INIT_COUNT
	.align		4
.L_39:
        /*0094*/ 	.byte	0x02, 0x4a
	.zero		1
	.zero		1


	//----- nvinfo : EIATTR_EXIT_INSTR_OFFSETS
	.align		4
        /*0098*/ 	.byte	0x04, 0x1c
        /*009a*/ 	.short	(.L_41 - .L_40)


	//   ....[0]....
.L_40:
        /*009c*/ 	.word	0x00000030


	//   ....[1]....
        /*00a0*/ 	.word	0x00001c40


	//----- nvinfo : EIATTR_CRS_STACK_SIZE
	.align		4
.L_41:
        /*00a4*/ 	.byte	0x04, 0x1e
        /*00a6*/ 	.short	(.L_43 - .L_42)
.L_42:
        /*00a8*/ 	.word	0x00000000


	//----- nvinfo : EIATTR_CBANK_PARAM_SIZE
	.align		4
.L_43:
        /*00ac*/ 	.byte	0x03, 0x19
        /*00ae*/ 	.short	0x00a4


	//----- nvinfo : EIATTR_PARAM_CBANK
	.align		4
        /*00b0*/ 	.byte	0x04, 0x0a
        /*00b2*/ 	.short	(.L_45 - .L_44)
	.align		4
.L_44:
        /*00b4*/ 	.word	index@(.nv.constant0._Z15kernel_simulate9Chemicalsi)
        /*00b8*/ 	.short	0x0380
        /*00ba*/ 	.short	0x00a4


	//----- nvinfo : EIATTR_SW_WAR
	.align		4
.L_45:
        /*00bc*/ 	.byte	0x04, 0x36
        /*00be*/ 	.short	(.L_47 - .L_46)
.L_46:
        /*00c0*/ 	.word	0x00000008
.L_47:


//--------------------- .nv.callgraph             --------------------------
	.section	.nv.callgraph,"",@"SHT_CUDA_CALLGRAPH"
	.align	4
	.sectionentsize	8
	.align		4
        /*0000*/ 	.word	0x00000000
	.align		4
        /*0004*/ 	.word	0xffffffff
	.align		4
        /*0008*/ 	.word	0x00000000
	.align		4
        /*000c*/ 	.word	0xfffffffe
	.align		4
        /*0010*/ 	.word	0x00000000
	.align		4
        /*0014*/ 	.word	0xfffffffd
	.align		4
        /*0018*/ 	.word	0x00000000
	.align		4
        /*001c*/ 	.word	0xfffffffc


//--------------------- .text._Z14prepare_buffer9Chemicals --------------------------
	.section	.text._Z14prepare_buffer9Chemicals,"ax",@progbits
	.align	128
        .global         _Z14prepare_buffer9Chemicals
        .type           _Z14prepare_buffer9Chemicals,@function
        .size           _Z14prepare_buffer9Chemicals,(.L_x_67 - _Z14prepare_buffer9Chemicals)
        .other          _Z14prepare_buffer9Chemicals,@"STO_CUDA_ENTRY STV_DEFAULT"
_Z14prepare_buffer9Chemicals:
.text._Z14prepare_buffer9Chemicals:
[----:B------:R-:W-:Y:S01]  /*0000*/  LDC R1, c[0x0][0x37c] ;  /* 0x0000df00ff017b82 */ /* 0x000fe20000000800 */
[----:B------:R-:W0:Y:S07]  /*0010*/  S2R R0, SR_TID.Y ;  /* 0x0000000000007919 */ /* 0x000e2e0000002200 */
[----:B------:R-:W0:Y:S01]  /*0020*/  S2UR UR4, SR_CTAID.Y ;  /* 0x00000000000479c3 */ /* 0x000e220000002600 */
[----:B------:R-:W1:Y:S07]  /*0030*/  LDCU.64 UR6, c[0x0][0x388] ;  /* 0x00007100ff0677ac */ /* 0x000e6e0008000a00 */
[----:B------:R-:W0:Y:S02]  /*0040*/  LDC R13, c[0x0][0x364] ;  /* 0x0000d900ff0d7b82 */ /* 0x000e240000000800 */
[----:B0-----:R-:W-:-:S05]  /*0050*/  IMAD R0, R13, UR4, R0 ;  /* 0x000000040d007c24 */ /* 0x001fca000f8e0200 */
[----:B-1----:R-:W-:-:S04]  /*0060*/  ISETP.GE.U32.AND P0, PT, R0, UR6, PT ;  /* 0x0000000600007c0c */ /* 0x002fc8000bf06070 */
[----:B------:R-:W-:-:S13]  /*0070*/  ISETP.GE.U32.AND.EX P0, PT, RZ, UR7, PT, P0 ;  /* 0x00000007ff007c0c */ /* 0x000fda000bf06100 */
[----:B------:R-:W-:Y:S05]  /*0080*/  @P0 EXIT ;  /* 0x000000000000094d */ /* 0x000fea0003800000 */
[----:B------:R-:W0:Y:S01]  /*0090*/  S2R R7, SR_TID.X ;  /* 0x0000000000077919 */ /* 0x000e220000002100 */
[----:B------:R-:W0:Y:S01]  /*00a0*/  S2UR UR4, SR_CTAID.X ;  /* 0x00000000000479c3 */ /* 0x000e220000002500 */
[----:B------:R-:W-:Y:S01]  /*00b0*/  IMAD.MOV.U32 R6, RZ, RZ, R0 ;  /* 0x000000ffff067224 */ /* 0x000fe200078e0000 */
[----:B------:R-:W1:Y:S01]  /*00c0*/  LDCU.64 UR8, c[0x0][0x358] ;  /* 0x00006b00ff0877ac */ /* 0x000e620008000a00 */
[----:B------:R-:W2:Y:S05]  /*00d0*/  LDCU.64 UR10, c[0x0][0x3e8] ;  /* 0x00007d00ff0a77ac */ /* 0x000eaa0008000a00 */
[----:B------:R-:W0:Y:S01]  /*00e0*/  LDC R12, c[0x0][0x360] ;  /* 0x0000d800ff0c7b82 */ /* 0x000e220000000800 */
[----:B------:R-:W3:Y:S01]  /*00f0*/  LDCU UR5, c[0x0][0x370] ;  /* 0x00006e00ff0577ac */ /* 0x000ee20008000800 */
[----:B------:R-:W4:Y:S01]  /*0100*/  LDCU UR6, c[0x0][0x374] ;  /* 0x00006e80ff0677ac */ /* 0x000f220008000800 */
[----:B------:R-:W0:Y:S02]  /*0110*/  LDCU.128 UR12, c[0x0][0x3f0] ;  /* 0x00007e00ff0c77ac */ /* 0x000e240008000c00 */
[C---:B0-----:R-:W-:Y:S01]  /*0120*/  IMAD R7, R12.reuse, UR4, R7 ;  /* 0x000000040c077c24 */ /* 0x041fe2000f8e0207 */
[----:B------:R-:W-:Y:S01]  /*0130*/  UMOV UR4, URZ ;  /* 0x000000ff00047c82 */ /* 0x000fe20008000000 */
[----:B---3--:R-:W-:-:S02]  /*0140*/  IMAD R12, R12, UR5, RZ ;  /* 0x000000050c0c7c24 */ /* 0x008fc4000f8e02ff */
[----:B-12-4-:R-:W-:-:S07]  /*0150*/  IMAD R13, R13, UR6, RZ ;  /* 0x000000060d0d7c24 */ /* 0x016fce000f8e02ff */
.L_x_3:
[----:B0-----:R-:W0:Y:S01]  /*0160*/  LDC.64 R2, c[0x0][0x380] ;  /* 0x0000e000ff027b82 */ /* 0x001e220000000a00 */
[----:B------:R-:W-:Y:S01]  /*0170*/  BSSY.RECONVERGENT B0, `(.L_x_0) ;  /* 0x000001e000007945 */ /* 0x000fe20003800200 */
[----:B0-----:R-:W-:-:S04]  /*0180*/  ISETP.GE.U32.AND P0, PT, R7, R2, PT ;  /* 0x000000020700720c */ /* 0x001fc80003f06070 */
[----:B------:R-:W-:-:S13]  /*0190*/  ISETP.GE.U32.AND.EX P0, PT, RZ, R3, PT, P0 ;  /* 0x00000003ff00720c */ /* 0x000fda0003f06100 */
[----:B------:R-:W-:Y:S05]  /*01a0*/  @P0 BRA `(.L_x_1) ;  /* 0x0000000000680947 */ /* 0x000fea0003800000 */
[--C-:B------:R-:W-:Y:S02]  /*01b0*/  IMAD.MOV.U32 R21, RZ, RZ, R7.reuse ;  /* 0x000000ffff157224 */ /* 0x100fe400078e0007 */
[----:B------:R-:W-:Y:S02]  /*01c0*/  IMAD.MOV.U32 R14, RZ, RZ, RZ ;  /* 0x000000ffff0e7224 */ /* 0x000fe400078e00ff */
[----:B------:R-:W-:-:S07]  /*01d0*/  IMAD.MOV.U32 R15, RZ, RZ, R7 ;  /* 0x000000ffff0f7224 */ /* 0x000fce00078e0007 */
.L_x_2:
[----:B------:R-:W-:Y:S01]  /*01e0*/  MOV R4, R21 ;  /* 0x0000001500047202 */ /* 0x000fe20000000f00 */
[----:B0-----:R-:W-:Y:S02]  /*01f0*/  IMAD R10, R2, UR4, RZ ;  /* 0x00000004020a7c24 */ /* 0x001fe4000f8e02ff */
[----:B------:R-:W-:Y:S02]  /*0200*/  IMAD.MOV.U32 R5, RZ, RZ, R14 ;  /* 0x000000ffff057224 */ /* 0x000fe400078e000e */
[C---:B------:R-:W-:Y:S02]  /*0210*/  IMAD R11, R6.reuse, R3, R10 ;  /* 0x00000003060b7224 */ /* 0x040fe400078e020a */
[----:B------:R-:W-:-:S04]  /*0220*/  IMAD.WIDE.U32 R8, R6, R2, R4 ;  /* 0x0000000206087225 */ /* 0x000fc800078e0004 */
[----:B------:R-:W-:Y:S01]  /*0230*/  IMAD.IADD R11, R9, 0x1, R11 ;  /* 0x00000001090b7824 */ /* 0x000fe200078e020b */
[----:B------:R-:W-:-:S04]  /*0240*/  LEA R4, P0, R8, UR14, 0x3 ;  /* 0x0000000e08047c11 */ /* 0x000fc8000f8018ff */
[----:B------:R-:W-:-:S05]  /*0250*/  LEA.HI.X R5, R8, UR15, R11, 0x3, P0 ;  /* 0x0000000f08057c11 */ /* 0x000fca00080f1c0b */
[----:B------:R-:W2:Y:S01]  /*0260*/  LDG.E R17, desc[UR8][R4.64] ;  /* 0x0000000804117981 */ /* 0x000ea2000c1e1900 */
[C---:B------:R-:W-:Y:S02]  /*0270*/  SHF.L.U32 R10, R8.reuse, 0x2, RZ ;  /* 0x00000002080a7819 */ /* 0x040fe400000006ff */
[----:B------:R-:W-:Y:S02]  /*0280*/  SHF.L.U64.HI R11, R8, 0x2, R11 ;  /* 0x00000002080b7819 */ /* 0x000fe4000001020b */
[----:B------:R-:W-:-:S04]  /*0290*/  IADD3 R8, P0, PT, R10, UR10, RZ ;  /* 0x0000000a0a087c10 */ /* 0x000fc8000ff1e0ff */
[----:B------:R-:W-:-:S05]  /*02a0*/  IADD3.X R9, PT, PT, R11, UR11, RZ, P0, !PT ;  /* 0x0000000b0b097c10 */ /* 0x000fca00087fe4ff */
[----:B--2---:R0:W-:Y:S04]  /*02b0*/  STG.E desc[UR8][R8.64], R17 ;  /* 0x0000001108007986 */ /* 0x0041e8000c101908 */
[----:B------:R-:W2:Y:S01]  /*02c0*/  LDG.E R19, desc[UR8][R4.64+0x4] ;  /* 0x0000040804137981 */ /* 0x000ea2000c1e1900 */
[----:B------:R-:W-:Y:S01]  /*02d0*/  IADD3 R10, P0, PT, R10, UR12, RZ ;  /* 0x0000000c0a0a7c10 */ /* 0x000fe2000ff1e0ff */
[----:B------:R-:W-:-:S03]  /*02e0*/  IMAD.IADD R21, R12, 0x1, R15 ;  /* 0x000000010c157824 */ /* 0x000fc600078e020f */
[----:B------:R-:W-:Y:S01]  /*02f0*/  IADD3.X R11, PT, PT, R11, UR13, RZ, P0, !PT ;  /* 0x0000000d0b0b7c10 */ /* 0x000fe200087fe4ff */
[----:B------:R-:W-:Y:S01]  /*0300*/  IMAD.MOV.U32 R15, RZ, RZ, R21 ;  /* 0x000000ffff0f7224 */ /* 0x000fe200078e0015 */
[----:B------:R-:W-:-:S04]  /*0310*/  ISETP.GE.U32.AND P0, PT, R21, R2, PT ;  /* 0x000000021500720c */ /* 0x000fc80003f06070 */
[----:B------:R-:W-:Y:S01]  /*0320*/  ISETP.GE.U32.AND.EX P0, PT, RZ, R3, PT, P0 ;  /* 0x00000003ff00720c */ /* 0x000fe20003f06100 */
[----:B--2---:R0:W-:-:S12]  /*0330*/  STG.E desc[UR8][R10.64], R19 ;  /* 0x000000130a007986 */ /* 0x0041d8000c101908 */
[----:B------:R-:W-:Y:S05]  /*0340*/  @!P0 BRA `(.L_x_2) ;  /* 0xfffffffc00a48947 */ /* 0x000fea000383ffff */
.L_x_1:
[----:B------:R-:W-:Y:S05]  /*0350*/  BSYNC.RECONVERGENT B0 ;  /* 0x0000000000007941 */ /* 0x000fea0003800200 */
.L_x_0:
[----:B------:R-:W1:Y:S01]  /*0360*/  LDCU.64 UR6, c[0x0][0x388] ;  /* 0x00007100ff0677ac */ /* 0x000e620008000a00 */
[----:B------:R-:W-:-:S05]  /*0370*/  IADD3 R6, PT, PT, R13, R0, RZ ;  /* 0x000000000d067210 */ /* 0x000fca0007ffe0ff */
[----:B------:R-:W-:Y:S01]  /*0380*/  IMAD.MOV.U32 R0, RZ, RZ, R6 ;  /* 0x000000ffff007224 */ /* 0x000fe200078e0006 */
[----:B-1----:R-:W-:-:S04]  /*0390*/  ISETP.GE.U32.AND P0, PT, R6, UR6, PT ;  /* 0x0000000606007c0c */ /* 0x002fc8000bf06070 */
[----:B------:R-:W-:-:S13]  /*03a0*/  ISETP.GE.U32.AND.EX P0, PT, RZ, UR7, PT, P0 ;  /* 0x00000007ff007c0c */ /* 0x000fda000bf06100 */
[----:B------:R-:W-:Y:S05]  /*03b0*/  @!P0 BRA `(.L_x_3) ;  /* 0xfffffffc00688947 */ /* 0x000fea000383ffff */
[----:B------:R-:W-:Y:S05]  /*03c0*/  EXIT ;  /* 0x000000000000794d */ /* 0x000fea0003800000 */
.L_x_4:
[----:B------:R-:W-:-:S00]  /*03d0*/  BRA `(.L_x_4) ;  /* 0xfffffffc00fc7947 */ /* 0x000fc0000383ffff */
[----:B------:R-:W-:-:S00]  /*03e0*/  NOP ;  /* 0x0000000000007918 */ /* 0x000fc00000000000 */
        /* <DEDUP_REMOVED lines=9> */
.L_x_67:


//--------------------- .text._Z15kernel_simulate9Chemicalsi --------------------------
	.section	.text._Z15kernel_simulate9Chemicalsi,"ax",@progbits
	.align	128
        .global         _Z15kernel_simulate9Chemicalsi
        .type           _Z15kernel_simulate9Chemicalsi,@function
        .size           _Z15kernel_simulate9Chemicalsi,(.L_x_66 - _Z15kernel_simulate9Chemicalsi)
        .other          _Z15kernel_simulate9Chemicalsi,@"STO_CUDA_ENTRY STV_DEFAULT"
_Z15kernel_simulate9Chemicalsi:
.text._Z15kernel_simulate9Chemicalsi:
[----:B------:R-:W-:Y:S08]  /*0000*/  LDC R1, c[0x0][0x37c] ;  /* 0x0000df00ff017b82 */ /* 0x000ff00000000800 */
[----:B------:R-:W1:Y:S02]  /*0010*/  LDC R0, c[0x0][0x420] ;  /* 0x00010800ff007b82 */ /* 0x000e640000000800 */
[----:B-1----:R-:W-:-:S13]  /*0020*/  ISETP.GE.AND P0, PT, R0, 0x1, PT ;  /* 0x000000010000780c */ /* 0x002fda0003f06270 */
[----:B------:R-:W-:Y:S05]  /*0030*/  @!P0 EXIT ;  /* 0x000000000000894d */ /* 0x000fea0003800000 */
[----:B------:R-:W1:Y:S01]  /*0040*/  LDCU.128 UR12, c[0x0][0x380] ;  /* 0x00007000ff0c77ac */ /* 0x000e620008000c00 */
[----:B------:R-:W2:Y:S01]  /*0050*/  S2R R47, SR_TID.X ;  /* 0x00000000002f7919 */ /* 0x000ea20000002100 */
[----:B------:R-:W3:Y:S01]  /*0060*/  S2UR UR5, SR_CgaCtaId ;  /* 0x00000000000579c3 */ /* 0x000ee20000008800 */
[----:B------:R-:W-:Y:S01]  /*0070*/  BSSY B0, `(.L_x_5) ;  /* 0x00001bc000007945 */ /* 0x000fe20003800000 */
[----:B------:R-:W4:Y:S01]  /*0080*/  LDCU UR20, c[0x0][0x360] ;  /* 0x00006c00ff1477ac */ /* 0x000f220008000800 */
[----:B------:R-:W2:Y:S01]  /*0090*/  S2R R44, SR_TID.Y ;  /* 0x00000000002c7919 */ /* 0x000ea20000002200 */
[----:B------:R-:W-:Y:S01]  /*00a0*/  IMAD.MOV.U32 R35, RZ, RZ, RZ ;  /* 0x000000ffff237224 */ /* 0x000fe200078e00ff */
[----:B------:R-:W5:Y:S01]  /*00b0*/  LDCU UR23, c[0x0][0x364] ;  /* 0x00006c80ff1777ac */ /* 0x000f620008000800 */
[----:B------:R-:W5:Y:S02]  /*00c0*/  S2R R34, SR_CTAID.X ;  /* 0x0000000000227919 */ /* 0x000f640000002500 */
[----:B------:R-:W-:Y:S01]  /*00d0*/  S2UR UR9, SR_CTAID.X ;  /* 0x00000000000979c3 */ /* 0x000fe20000002500 */
[----:B------:R-:W4:Y:S01]  /*00e0*/  LDCU.64 UR28, c[0x0][0x3f8] ;  /* 0x00007f00ff1c77ac */ /* 0x000f220008000a00 */
[----:B------:R-:W5:Y:S01]  /*00f0*/  S2R R17, SR_CTAID.Y ;  /* 0x0000000000117919 */ /* 0x000f620000002600 */
[----:B------:R-:W3:Y:S01]  /*0100*/  LDCU.64 UR30, c[0x0][0x400] ;  /* 0x00008000ff1e77ac */ /* 0x000ee20008000a00 */
[----:B------:R-:W5:Y:S04]  /*0110*/  S2R R45, SR_TID.Z ;  /* 0x00000000002d7919 */ /* 0x000f680000002300 */
[----:B------:R-:W2:Y:S01]  /*0120*/  S2UR UR10, SR_CTAID.Y ;  /* 0x00000000000a79c3 */ /* 0x000ea20000002600 */
[----:B-1----:R-:W-:-:S02]  /*0130*/  UIADD3 UR4, UP1, UPT, UR14, -0x3, URZ ;  /* 0xfffffffd0e047890 */ /* 0x002fc4000ff3e0ff */
[----:B------:R-:W-:Y:S02]  /*0140*/  UIADD3 UR21, UP0, UPT, UR14, -0x1, URZ ;  /* 0xffffffff0e157890 */ /* 0x000fe4000ff1e0ff */
[----:B------:R-:W-:Y:S02]  /*0150*/  UIADD3.X UR6, UPT, UPT, UR15, 0x1fffffff, URZ, UP1, !UPT ;  /* 0x1fffffff0f067890 */ /* 0x000fe40008ffe4ff */
[----:B------:R-:W-:Y:S01]  /*0160*/  UIADD3 UR22, UP2, UPT, UR12, -0x1, URZ ;  /* 0xffffffff0c167890 */ /* 0x000fe2000ff5e0ff */
[----:B------:R-:W1:Y:S01]  /*0170*/  LDC R19, c[0x0][0x39c] ;  /* 0x0000e700ff137b82 */ /* 0x000e620000000800 */
[----:B------:R-:W-:Y:S02]  /*0180*/  UIMAD UR11, UR6, UR12, URZ ;  /* 0x0000000c060b72a4 */ /* 0x000fe4000f8e02ff */
[----:B------:R-:W-:Y:S01]  /*0190*/  UIADD3.X UR8, UPT, UPT, UR15, -0x1, URZ, UP0, !UPT ;  /* 0xffffffff0f087890 */ /* 0x000fe200087fe4ff */
[----:B----4-:R-:W-:Y:S01]  /*01a0*/  IMAD.U32 R43, RZ, RZ, UR28 ;  /* 0x0000001cff2b7e24 */ /* 0x010fe2000f8e00ff */
[----:B------:R-:W-:Y:S01]  /*01b0*/  UIADD3.X UR15, UPT, UPT, UR13, -0x1, URZ, UP2, !UPT ;  /* 0xffffffff0d0f7890 */ /* 0x000fe200097fe4ff */
[----:B------:R-:W-:Y:S01]  /*01c0*/  IMAD.U32 R41, RZ, RZ, UR29 ;  /* 0x0000001dff297e24 */ /* 0x000fe2000f8e00ff */
[----:B------:R-:W-:Y:S01]  /*01d0*/  UIMAD UR13, UR4, UR13, UR11 ;  /* 0x0000000d040d72a4 */ /* 0x000fe2000f8e020b */
[----:B------:R-:W-:Y:S01]  /*01e0*/  IMAD.U32 R38, RZ, RZ, UR28 ;  /* 0x0000001cff267e24 */ /* 0x000fe2000f8e00ff */
[----:B------:R-:W-:Y:S01]  /*01f0*/  UIMAD.WIDE.U32 UR6, UR4, UR12, URZ ;  /* 0x0000000c040672a5 */ /* 0x000fe2000f8e00ff */
[----:B------:R-:W-:Y:S01]  /*0200*/  MOV R36, UR29 ;  /* 0x0000001d00247c02 */ /* 0x000fe20008000f00 */
[----:B------:R-:W-:Y:S01]  /*0210*/  UIADD3 UR12, UPT, UPT, UR20, 0x2, URZ ;  /* 0x00000002140c7890 */ /* 0x000fe2000fffe0ff */
[----:B------:R-:W4:Y:S01]  /*0220*/  S2UR UR11, SR_CTAID.Z ;  /* 0x00000000000b79c3 */ /* 0x000f220000002700 */
[----:B------:R-:W-:Y:S01]  /*0230*/  UMOV UR4, 0x400 ;  /* 0x0000040000047882 */ /* 0x000fe20000000000 */
[----:B---3--:R-:W-:Y:S01]  /*0240*/  IMAD.U32 R0, RZ, RZ, UR30 ;  /* 0x0000001eff007e24 */ /* 0x008fe2000f8e00ff */
[----:B------:R-:W-:Y:S01]  /*0250*/  ULEA UR5, UR5, UR4, 0x18 ;  /* 0x0000000405057291 */ /* 0x000fe2000f8ec0ff */
[----:B------:R-:W-:Y:S01]  /*0260*/  IMAD.U32 R24, RZ, RZ, UR31 ;  /* 0x0000001fff187e24 */ /* 0x000fe2000f8e00ff */
[----:B--2---:R-:W-:Y:S01]  /*0270*/  UIADD3 UR4, UPT, UPT, UR9, UR10, URZ ;  /* 0x0000000a09047290 */ /* 0x004fe2000fffe0ff */
[----:B------:R-:W-:Y:S01]  /*0280*/  IMAD R16, R44, UR12, R47 ;  /* 0x0000000c2c107c24 */ /* 0x000fe2000f8e022f */
[----:B------:R-:W2:Y:S01]  /*0290*/  LDCU UR10, c[0x0][0x370] ;  /* 0x00006e00ff0a77ac */ /* 0x000ea20008000800 */
[----:B------:R-:W-:Y:S01]  /*02a0*/  IMAD.U32 R3, RZ, RZ, UR12 ;  /* 0x0000000cff037e24 */ /* 0x000fe2000f8e00ff */
[----:B------:R-:W-:Y:S01]  /*02b0*/  MOV R37, UR31 ;  /* 0x0000001f00257c02 */ /* 0x000fe20008000f00 */
[C---:B------:R-:W-:Y:S01]  /*02c0*/  VIADD R42, R16.reuse, UR12 ;  /* 0x0000000c102a7c36 */ /* 0x040fe20008000000 */
[----:B------:R-:W-:Y:S01]  /*02d0*/  LEA R16, R16, UR5, 0x3 ;  /* 0x0000000510107c11 */ /* 0x000fe2000f8e18ff */
[----:B------:R-:W-:-:S02]  /*02e0*/  IMAD.U32 R39, RZ, RZ, UR30 ;  /* 0x0000001eff277e24 */ /* 0x000fc4000f8e00ff */
[----:B-1----:R-:W-:Y:S01]  /*02f0*/  FADD R19, R19, 1 ;  /* 0x3f80000013137421 */ /* 0x002fe20000000000 */
[----:B-----5:R-:W-:Y:S01]  /*0300*/  IMAD R34, R34, UR20, R47 ;  /* 0x0000001422227c24 */ /* 0x020fe2000f8e022f */
[----:B------:R-:W-:Y:S01]  /*0310*/  LEA R42, R42, UR5, 0x3 ;  /* 0x000000052a2a7c11 */ /* 0x000fe2000f8e18ff */
[----:B------:R-:W-:Y:S01]  /*0320*/  IMAD.IADD R18, R47, 0x1, R44 ;  /* 0x000000012f127824 */ /* 0x000fe200078e022c */
[----:B------:R-:W-:-:S05]  /*0330*/  CS2R.32 R40, SR_CgaSize ;  /* 0x0000000000287805 */ /* 0x000fca0000008a00 */
[----:B------:R-:W-:-:S05]  /*0340*/  IMAD R40, R40, -0xa0, RZ ;  /* 0xffffff6028287824 */ /* 0x000fca00078e02ff */
[----:B------:R-:W-:-:S14]  /*0350*/  R2UR UR16, R40 ;  /* 0x00000000281072ca */ /* 0x000fdc00000e0000 */
[----:B------:R-:W1:Y:S01]  /*0360*/  LDCU UR16, c[0x0][UR16+0x258] ;  /* 0x00004b00101077ac */ /* 0x000e620008000800 */
[----:B------:R-:W-:Y:S02]  /*0370*/  IMAD R17, R17, UR23, R44 ;  /* 0x0000001711117c24 */ /* 0x000fe4000f8e022c */
[----:B------:R-:W-:Y:S01]  /*0380*/  VIADD R40, R42, 0x8 ;  /* 0x000000082a287836 */ /* 0x000fe20000000000 */
[----:B------:R-:W-:-:S05]  /*0390*/  CS2R.32 R15, SR_CgaSize ;  /* 0x00000000000f7805 */ /* 0x000fca0000008a00 */
[----:B------:R-:W-:-:S05]  /*03a0*/  IMAD R15, R15, -0xa0, RZ ;  /* 0xffffff600f0f7824 */ /* 0x000fca00078e02ff */
[----:B------:R-:W-:-:S14]  /*03b0*/  R2UR UR17, R15 ;  /* 0x000000000f1172ca */ /* 0x000fdc00000e0000 */
[----:B------:R-:W3:Y:S01]  /*03c0*/  LDCU UR17, c[0x0][UR17+0x254] ;  /* 0x00004a80111177ac */ /* 0x000ee20008000800 */
[----:B----4-:R-:W-:Y:S01]  /*03d0*/  UIADD3 UR14, UPT, UPT, -UR11, URZ, URZ ;  /* 0x000000ff0b0e7290 */ /* 0x010fe2000fffe1ff */
[----:B------:R-:W-:Y:S01]  /*03e0*/  LEA R40, R3, R40, 0x3 ;  /* 0x0000002803287211 */ /* 0x000fe200078e18ff */
[----:B------:R-:W4:Y:S01]  /*03f0*/  LDCU UR11, c[0x0][0x374] ;  /* 0x00006e80ff0b77ac */ /* 0x000f220008000800 */
[----:B------:R-:W5:Y:S01]  /*0400*/  LDCU UR12, c[0x0][0x378] ;  /* 0x00006f00ff0c77ac */ /* 0x000f620008000800 */
[----:B------:R-:W-:Y:S02]  /*0410*/  UISETP.NE.AND UP0, UPT, UR4, UR14, UPT ;  /* 0x0000000e0400728c */ /* 0x000fe4000bf05270 */
[----:B--2---:R-:W-:Y:S02]  /*0420*/  UIADD3 UR9, UPT, UPT, UR9, UR10, URZ ;  /* 0x0000000a09097290 */ /* 0x004fe4000fffe0ff */
[----:B------:R-:W-:Y:S02]  /*0430*/  UIADD3 UR4, UPT, UPT, URZ, -UR10, URZ ;  /* 0x8000000aff047290 */ /* 0x000fe4000fffe0ff */
[----:B------:R-:W-:-:S02]  /*0440*/  UIMAD UR14, UR20, UR10, URZ ;  /* 0x0000000a140e72a4 */ /* 0x000fc4000f8e02ff */
[----:B------:R-:W-:Y:S01]  /*0450*/  IMAD.U32 R2, RZ, RZ, UR9 ;  /* 0x00000009ff027e24 */ /* 0x000fe2000f8e00ff */
[----:B------:R-:W-:Y:S02]  /*0460*/  UIADD3 UR10, UPT, UPT, UR7, UR13, URZ ;  /* 0x0000000d070a7290 */ /* 0x000fe4000fffe0ff */
[----:B----4-:R-:W-:Y:S01]  /*0470*/  UIMAD UR4, UR4, UR11, URZ ;  /* 0x0000000b040472a4 */ /* 0x010fe2000f8e02ff */
[----:B------:R-:W-:Y:S01]  /*0480*/  IMAD R15, R2, UR20, R47 ;  /* 0x00000014020f7c24 */ /* 0x000fe2000f8e022f */
[----:B------:R-:W2:Y:S02]  /*0490*/  LDCU.64 UR18, c[0x0][0x358] ;  /* 0x00006b00ff1277ac */ /* 0x000ea40008000a00 */
[----:B-----5:R-:W-:Y:S02]  /*04a0*/  UIMAD UR4, UR12, UR4, -0x7fffffff ;  /* 0x800000010c0474a4 */ /* 0x020fe4000f8e0204 */
[----:B------:R-:W-:Y:S02]  /*04b0*/  UIADD3 UR25, UPT, UPT, UR20, -0x1, URZ ;  /* 0xffffffff14197890 */ /* 0x000fe4000fffe0ff */
[----:B------:R-:W-:-:S02]  /*04c0*/  UIADD3 UR26, UPT, UPT, UR23, -0x1, URZ ;  /* 0xffffffff171a7890 */ /* 0x000fc4000fffe0ff */
[----:B------:R-:W-:Y:S02]  /*04d0*/  UIMAD UR24, UR23, UR11, URZ ;  /* 0x0000000b171872a4 */ /* 0x000fe4000f8e02ff */
[----:B------:R-:W-:Y:S02]  /*04e0*/  USHF.L.U64.HI UR10, UR6, 0x3, UR10 ;  /* 0x00000003060a7899 */ /* 0x000fe4000801020a */
[----:B-1-3--:R-:W-:-:S12]  /*04f0*/  USEL UR9, UR4, 0x1, !UP0 ;  /* 0x0000000104097887 */ /* 0x00afd8000c000000 */
.L_x_40:
[----:B------:R-:W1:Y:S01]  /*0500*/  LDC.64 R2, c[0x0][0x388] ;  /* 0x0000e200ff027b82 */ /* 0x000e620000000a00 */
[----:B------:R-:W-:Y:S01]  /*0510*/  IMAD R29, R17, UR14, R34 ;  /* 0x0000000e111d7c24 */ /* 0x000fe2000f8e0222 */
[----:B------:R-:W-:Y:S01]  /*0520*/  MOV R14, UR14 ;  /* 0x0000000e000e7c02 */ /* 0x000fe20008000f00 */
[----:B------:R-:W-:Y:S05]  /*0530*/  YIELD ;  /* 0x0000000000007946 */ /* 0x000fea0003800000 */
[----:B---3--:R-:W3:Y:S01]  /*0540*/  LDC.64 R4, c[0x0][0x380] ;  /* 0x0000e000ff047b82 */ /* 0x008ee20000000a00 */
[----:B------:R-:W-:Y:S01]  /*0550*/  BSSY.RECONVERGENT B1, `(.L_x_6) ;  /* 0x000001c000017945 */ /* 0x000fe20003800200 */
[----:B------:R-:W-:Y:S01]  /*0560*/  IMAD R14, R14, UR24, RZ ;  /* 0x000000180e0e7c24 */ /* 0x000fe2000f8e02ff */
[----:B-1----:R-:W-:-:S04]  /*0570*/  ISETP.GE.U32.AND P0, PT, R29, R2, PT ;  /* 0x000000021d00720c */ /* 0x002fc80003f06070 */
[----:B------:R-:W-:Y:S02]  /*0580*/  ISETP.GE.U32.AND.EX P0, PT, RZ, R3, PT, P0 ;  /* 0x00000003ff00720c */ /* 0x000fe40003f06100 */
[----:B---3--:R-:W-:-:S04]  /*0590*/  ISETP.GE.U32.AND P1, PT, R29, R4, PT ;  /* 0x000000041d00720c */ /* 0x008fc80003f26070 */
[----:B------:R-:W-:-:S07]  /*05a0*/  ISETP.GE.U32.AND.EX P1, PT, RZ, R5, PT, P1 ;  /* 0x00000005ff00720c */ /* 0x000fce0003f26110 */
[----:B------:R-:W-:Y:S06]  /*05b0*/  @P0 BRA `(.L_x_7) ;  /* 0x0000000000540947 */ /* 0x000fec0003800000 */
[----:B------:R-:W1:Y:S01]  /*05c0*/  LDC.64 R6, c[0x0][0x380] ;  /* 0x0000e000ff067b82 */ /* 0x000e620000000a00 */
[----:B------:R-:W-:Y:S02]  /*05d0*/  IMAD.MOV.U32 R27, RZ, RZ, R29 ;  /* 0x000000ffff1b7224 */ /* 0x000fe400078e001d */
[----:B------:R-:W-:Y:S01]  /*05e0*/  IMAD.MOV.U32 R26, RZ, RZ, RZ ;  /* 0x000000ffff1a7224 */ /* 0x000fe200078e00ff */
[----:B-1----:R-:W-:-:S07]  /*05f0*/  SHF.L.U64.HI R25, R6, 0x3, R7 ;  /* 0x0000000306197819 */ /* 0x002fce0000010207 */
.L_x_8:
[-C--:B-1----:R-:W-:Y:S02]  /*0600*/  IMAD R8, R26, R6.reuse, RZ ;  /* 0x000000061a087224 */ /* 0x082fe400078e02ff */
[----:B------:R-:W-:-:S04]  /*0610*/  IMAD.WIDE.U32 R10, R27, R6, RZ ;  /* 0x000000061b0a7225 */ /* 0x000fc800078e00ff */
[----:B------:R-:W-:Y:S01]  /*0620*/  IMAD R9, R27, R7, R8 ;  /* 0x000000071b097224 */ /* 0x000fe200078e0208 */
[----:B------:R-:W-:-:S03]  /*0630*/  LEA R8, P0, R10, R38, 0x3 ;  /* 0x000000260a087211 */ /* 0x000fc600078018ff */
[----:B------:R-:W-:-:S05]  /*0640*/  IMAD.IADD R9, R11, 0x1, R9 ;  /* 0x000000010b097824 */ /* 0x000fca00078e0209 */
[----:B------:R-:W-:-:S05]  /*0650*/  LEA.HI.X R9, R10, R36, R9, 0x3, P0 ;  /* 0x000000240a097211 */ /* 0x000fca00000f1c09 */
[----:B--2---:R-:W2:Y:S01]  /*0660*/  LDG.E.64 R10, desc[UR18][R8.64+0x10] ;  /* 0x00001012080a7981 */ /* 0x004ea2000c1e1b00 */
[----:B------:R-:W-:-:S04]  /*0670*/  LEA R12, P0, R6, R8, 0x3 ;  /* 0x00000008060c7211 */ /* 0x000fc800078018ff */
[----:B------:R-:W-:Y:S01]  /*0680*/  IADD3.X R13, PT, PT, R25, R9, RZ, P0, !PT ;  /* 0x00000009190d7210 */ /* 0x000fe200007fe4ff */
[----:B--2---:R1:W-:Y:S04]  /*0690*/  STG.E.64 desc[UR18][R8.64], R10 ;  /* 0x0000000a08007986 */ /* 0x0043e8000c101b12 */
[----:B------:R-:W2:Y:S01]  /*06a0*/  LDG.E.64 R20, desc[UR18][R12.64+-0x18] ;  /* 0xffffe8120c147981 */ /* 0x000ea2000c1e1b00 */
[----:B------:R-:W-:-:S05]  /*06b0*/  IADD3 R27, P0, PT, R14, R27, RZ ;  /* 0x0000001b0e1b7210 */ /* 0x000fca0007f1e0ff */
[----:B------:R-:W-:Y:S01]  /*06c0*/  IMAD.X R26, RZ, RZ, R26, P0 ;  /* 0x000000ffff1a7224 */ /* 0x000fe200000e061a */
[----:B------:R-:W-:-:S04]  /*06d0*/  ISETP.GE.U32.AND P0, PT, R27, R2, PT ;  /* 0x000000021b00720c */ /* 0x000fc80003f06070 */
[----:B------:R-:W-:Y:S01]  /*06e0*/  ISETP.GE.U32.AND.EX P0, PT, R26, R3, PT, P0 ;  /* 0x000000031a00720c */ /* 0x000fe20003f06100 */
[----:B--2---:R1:W-:-:S12]  /*06f0*/  STG.E.64 desc[UR18][R12.64+-0x8], R20 ;  /* 0xfffff8140c007986 */ /* 0x0043d8000c101b12 */
[----:B------:R-:W-:Y:S05]  /*0700*/  @!P0 BRA `(.L_x_8) ;  /* 0xfffffffc00bc8947 */ /* 0x000fea000383ffff */
.L_x_7:
[----:B--2---:R-:W-:Y:S05]  /*0710*/  BSYNC.RECONVERGENT B1 ;  /* 0x0000000000017941 */ /* 0x004fea0003800200 */
.L_x_6:
[----:B------:R-:W-:Y:S04]  /*0720*/  BSSY.RECONVERGENT B1, `(.L_x_9) ;  /* 0x000001b000017945 */ /* 0x000fe80003800200 */
[----:B------:R-:W-:Y:S05]  /*0730*/  @P1 BRA `(.L_x_10) ;  /* 0x0000000000641947 */ /* 0x000fea0003800000 */
[C---:B-1----:R-:W-:Y:S01]  /*0740*/  IMAD R8, R4.reuse, UR8, RZ ;  /* 0x0000000804087c24 */ /* 0x042fe2000f8e02ff */
[C---:B------:R-:W-:Y:S01]  /*0750*/  SHF.L.U64.HI R27, R4.reuse, 0x4, R5 ;  /* 0x00000004041b7819 */ /* 0x040fe20000010205 */
[----:B------:R-:W-:-:S04]  /*0760*/  IMAD.WIDE.U32 R6, R4, UR21, RZ ;  /* 0x0000001504067c25 */ /* 0x000fc8000f8e00ff */
[----:B------:R-:W-:Y:S02]  /*0770*/  IMAD R25, R5, UR21, R8 ;  /* 0x0000001505197c24 */ /* 0x000fe4000f8e0208 */
[----:B------:R-:W-:Y:S02]  /*0780*/  IMAD.MOV.U32 R26, RZ, RZ, RZ ;  /* 0x000000ffff1a7224 */ /* 0x000fe400078e00ff */
[----:B------:R-:W-:-:S05]  /*0790*/  IMAD.IADD R25, R7, 0x1, R25 ;  /* 0x0000000107197824 */ /* 0x000fca00078e0219 */
[----:B------:R-:W-:-:S07]  /*07a0*/  SHF.L.U64.HI R25, R6, 0x3, R25 ;  /* 0x0000000306197819 */ /* 0x000fce0000010219 */
.L_x_11:
[----:B--2---:R-:W-:-:S04]  /*07b0*/  LEA R8, P0, R29, R38, 0x3 ;  /* 0x000000261d087211 */ /* 0x004fc800078018ff */
[----:B------:R-:W-:Y:S02]  /*07c0*/  LEA.HI.X R9, R29, R36, R26, 0x3, P0 ;  /* 0x000000241d097211 */ /* 0x000fe400000f1c1a */
[----:B------:R-:W-:-:S04]  /*07d0*/  LEA R10, P0, R4, R8, 0x4 ;  /* 0x00000008040a7211 */ /* 0x000fc800078020ff */
[----:B------:R-:W-:-:S06]  /*07e0*/  IADD3.X R11, PT, PT, R27, R9, RZ, P0, !PT ;  /* 0x000000091b0b7210 */ /* 0x000fcc00007fe4ff */
[----:B------:R-:W2:Y:S01]  /*07f0*/  LDG.E.64 R10, desc[UR18][R10.64] ;  /* 0x000000120a0a7981 */ /* 0x000ea2000c1e1b00 */
[----:B------:R-:W-:-:S05]  /*0800*/  IMAD.U32 R13, RZ, RZ, UR6 ;  /* 0x00000006ff0d7e24 */ /* 0x000fca000f8e00ff */
[----:B------:R-:W-:-:S04]  /*0810*/  LEA R12, P0, R13, R8, 0x3 ;  /* 0x000000080d0c7211 */ /* 0x000fc800078018ff */
[----:B------:R-:W-:Y:S01]  /*0820*/  IADD3.X R13, PT, PT, R9, UR10, RZ, P0, !PT ;  /* 0x0000000a090d7c10 */ /* 0x000fe200087fe4ff */
[----:B--2---:R2:W-:Y:S05]  /*0830*/  STG.E.64 desc[UR18][R8.64], R10 ;  /* 0x0000000a08007986 */ /* 0x0045ea000c101b12 */
[----:B------:R-:W3:Y:S01]  /*0840*/  LDG.E.64 R12, desc[UR18][R12.64] ;  /* 0x000000120c0c7981 */ /* 0x000ee2000c1e1b00 */
[----:B------:R-:W-:-:S05]  /*0850*/  LEA R20, P0, R6, R8, 0x3 ;  /* 0x0000000806147211 */ /* 0x000fca00078018ff */
[----:B------:R-:W-:Y:S01]  /*0860*/  IMAD.X R21, R25, 0x1, R9, P0 ;  /* 0x0000000119157824 */ /* 0x000fe200000e0609 */
[----:B------:R-:W-:-:S05]  /*0870*/  IADD3 R29, P0, PT, R14, R29, RZ ;  /* 0x0000001d0e1d7210 */ /* 0x000fca0007f1e0ff */
[----:B------:R-:W-:Y:S01]  /*0880*/  IMAD.X R26, RZ, RZ, R26, P0 ;  /* 0x000000ffff1a7224 */ /* 0x000fe200000e061a */
[----:B------:R-:W-:-:S04]  /*0890*/  ISETP.GE.U32.AND P0, PT, R29, R4, PT ;  /* 0x000000041d00720c */ /* 0x000fc80003f06070 */
[----:B------:R-:W-:Y:S01]  /*08a0*/  ISETP.GE.U32.AND.EX P0, PT, R26, R5, PT, P0 ;  /* 0x000000051a00720c */ /* 0x000fe20003f06100 */
[----:B---3--:R2:W-:-:S12]  /*08b0*/  STG.E.64 desc[UR18][R20.64], R12 ;  /* 0x0000000c14007986 */ /* 0x0085d8000c101b12 */
[----:B------:R-:W-:Y:S05]  /*08c0*/  @!P0 BRA `(.L_x_11) ;  /* 0xfffffffc00b88947 */ /* 0x000fea000383ffff */
.L_x_10:
[----:B------:R-:W-:Y:S05]  /*08d0*/  BSYNC.RECONVERGENT B1 ;  /* 0x0000000000017941 */ /* 0x000fea0003800200 */
.L_x_9:
[----:B------:R-:W-:Y:S01]  /*08e0*/  UISETP.NE.U32.AND UP0, UPT, UR16, URZ, UPT ;  /* 0x000000ff1000728c */ /* 0x000fe2000bf05070 */
[----:B------:R-:W-:Y:S01]  /*08f0*/  MOV R14, R0 ;  /* 0x00000000000e7202 */ /* 0x000fe20000000f00 */
[----:B-12---:R-:W-:Y:S02]  /*0900*/  IMAD.MOV.U32 R13, RZ, RZ, R24 ;  /* 0x000000ffff0d7224 */ /* 0x006fe400078e0018 */
[----:B------:R-:W-:Y:S01]  /*0910*/  UISETP.NE.AND.EX UP0, UPT, UR17, URZ, UPT, UP0 ;  /* 0x000000ff1100728c */ /* 0x000fe2000bf05300 */
[----:B------:R-:W-:Y:S02]  /*0920*/  IMAD.MOV.U32 R12, RZ, RZ, R39 ;  /* 0x000000ffff0c7224 */ /* 0x000fe400078e0027 */
[----:B------:R-:W-:-:S06]  /*0930*/  IMAD.MOV.U32 R11, RZ, RZ, R37 ;  /* 0x000000ffff0b7224 */ /* 0x000fcc00078e0025 */
[----:B------:R-:W-:Y:S05]  /*0940*/  BRA.U !UP0, `(.L_x_12) ;  /* 0x0000001108c07547 */ /* 0x000fea000b800000 */
[----:B------:R-:W-:Y:S01]  /*0950*/  UMOV UR4, 0xffffffff ;  /* 0xffffffff00047882 */ /* 0x000fe20000000000 */
[----:B------:R-:W-:Y:S02]  /*0960*/  LOP3.LUT P3, RZ, R18, R45, RZ, 0xfc, !PT ;  /* 0x0000002d12ff7212 */ /* 0x000fe4000786fcff */
[----:B------:R-:W-:Y:S11]  /*0970*/  BRA.DIV UR4, `(.L_x_13) ;  /* 0x0000001204b87947 */ /* 0x000ff6000b800000 */
[----:B------:R-:W-:Y:S06]  /*0980*/  BAR.SYNC.DEFER_BLOCKING 0x0 ;  /* 0x0000000000007b1d */ /* 0x000fec0000010000 */
.L_x_43:
[----:B------:R-:W-:Y:S04]  /*0990*/  BSSY B1, `(.L_x_14) ;  /* 0x000001f000017945 */ /* 0x000fe80003800000 */
[----:B------:R-:W-:Y:S05]  /*09a0*/  @P3 BRA `(.L_x_15) ;  /* 0x0000000000743947 */ /* 0x000fea0003800000 */
[----:B------:R-:W1:Y:S01]  /*09b0*/  S2R R5, SR_LANEID ;  /* 0x0000000000057919 */ /* 0x000e620000000000 */
[----:B------:R-:W-:Y:S01]  /*09c0*/  VOTEU.ANY UR4, UPT, PT ;  /* 0x0000000000047886 */ /* 0x000fe200038e0100 */
[----:B------:R-:W-:Y:S01]  /*09d0*/  MOV R4, UR16 ;  /* 0x0000001000047c02 */ /* 0x000fe20008000f00 */
[----:B------:R-:W-:Y:S08]  /*09e0*/  FLO.U32 R6, UR4 ;  /* 0x0000000400067d00 */ /* 0x000ff000080e0000 */
[----:B------:R-:W2:Y:S02]  /*09f0*/  POPC R0, UR4 ;  /* 0x0000000400007d09 */ /* 0x000ea40008000000 */
[----:B--2---:R-:W-:Y:S01]  /*0a00*/  IMAD R7, R0, UR9, RZ ;  /* 0x0000000900077c24 */ /* 0x004fe2000f8e02ff */
[----:B-1----:R-:W-:Y:S01]  /*0a10*/  ISETP.EQ.U32.AND P0, PT, R6, R5, PT ;  /* 0x000000050600720c */ /* 0x002fe20003f02070 */
[----:B------:R-:W-:-:S12]  /*0a20*/  IMAD.U32 R5, RZ, RZ, UR17 ;  /* 0x00000011ff057e24 */ /* 0x000fd8000f8e00ff */
[----:B------:R-:W-:Y:S01]  /*0a30*/  @!PT LDS RZ, [RZ] ;  /* 0x00000000fffff984 */ /* 0x000fe20000000800 */
[----:B------:R-:W-:Y:S01]  /*0a40*/  @!PT LDS RZ, [RZ] ;  /* 0x00000000fffff984 */ /* 0x000fe20000000800 */
[----:B------:R-:W-:Y:S01]  /*0a50*/  @!PT LDS RZ, [RZ] ;  /* 0x00000000fffff984 */ /* 0x000fe20000000800 */
[----:B------:R-:W-:Y:S01]  /*0a60*/  @!PT LDS RZ, [RZ] ;  /* 0x00000000fffff984 */ /* 0x000fe20000000800 */
[----:B------:R-:W-:Y:S06]  /*0a70*/  @P0 MEMBAR.ALL.GPU ;  /* 0x0000000000000992 */ /* 0x000fec000000a000 */
[----:B------:R-:W-:-:S00]  /*0a80*/  @P0 ERRBAR ;  /* 0x00000000000009ab */ /* 0x000fc00000000000 */
[----:B------:R-:W-:Y:S06]  /*0a90*/  @P0 CGAERRBAR ;  /* 0x00000000000005ab */ /* 0x000fec0000000000 */
[----:B------:R-:W2:Y:S01]  /*0aa0*/  @P0 ATOM.E.ADD.STRONG.GPU PT, R5, desc[UR18][R4.64+0x4], R7 ;  /* 0x800004070405098a */ /* 0x000ea200081ef112 */
[----:B------:R-:W1:Y:S02]  /*0ab0*/  S2R R8, SR_LTMASK ;  /* 0x0000000000087919 */ /* 0x000e640000003900 */
[----:B-1----:R-:W-:-:S04]  /*0ac0*/  LOP3.LUT R8, R8, UR4, RZ, 0xc0, !PT ;  /* 0x0000000408087c12 */ /* 0x002fc8000f8ec0ff */
[----:B------:R-:W1:Y:S01]  /*0ad0*/  POPC R9, R8 ;  /* 0x0000000800097309 */ /* 0x000e620000000000 */
[----:B--2---:R-:W1:Y:S02]  /*0ae0*/  SHFL.IDX PT, R0, R5, R6, 0x1f ;  /* 0x00001f0605007589 */ /* 0x004e6400000e0000 */
[----:B-1----:R-:W-:-:S07]  /*0af0*/  IMAD R0, R9, UR9, R0 ;  /* 0x0000000909007c24 */ /* 0x002fce000f8e0200 */
.L_x_16:
[----:B------:R-:W-:Y:S02]  /*0b00*/  IMAD.U32 R5, RZ, RZ, UR17 ;  /* 0x00000011ff057e24 */ /* 0x000fe4000f8e00ff */
[----:B------:R-:W-:-:S05]  /*0b10*/  IMAD.U32 R4, RZ, RZ, UR16 ;  /* 0x00000010ff047e24 */ /* 0x000fca000f8e00ff */
[----:B------:R-:W2:Y:S04]  /*0b20*/  LD.E.STRONG.GPU R5, desc[UR18][R4.64+0x4] ;  /* 0x0000041204057980 */ /* 0x000ea8000c10f900 */
[----:B--2---:R-:W-:Y:S01]  /*0b30*/  CCTL.IVALL ;  /* 0x00000000ff00798f */ /* 0x004fe20002000000 */
[----:B------:R-:W-:Y:S05]  /*0b40*/  YIELD ;  /* 0x0000000000007946 */ /* 0x000fea0003800000 */
[----:B------:R-:W-:-:S04]  /*0b50*/  LOP3.LUT R6, R5, R0, RZ, 0x3c, !PT ;  /* 0x0000000005067212 */ /* 0x000fc800078e3cff */
[----:B------:R-:W-:-:S13]  /*0b60*/  ISETP.GT.AND P0, PT, R6, -0x1, PT ;  /* 0xffffffff0600780c */ /* 0x000fda0003f04270 */
[----:B------:R-:W-:Y:S05]  /*0b70*/  @P0 BRA `(.L_x_16) ;  /* 0xfffffffc00e00947 */ /* 0x000fea000383ffff */
.L_x_15:
[----:B------:R-:W-:Y:S05]  /*0b80*/  BSYNC B1 ;  /* 0x0000000000017941 */ /* 0x000fea0003800000 */
.L_x_14:
[----:B------:R-:W-:-:S03]  /*0b90*/  UMOV UR4, 0xffffffff ;  /* 0xffffffff00047882 */ /* 0x000fc60000000000 */
[----:B------:R-:W-:Y:S05]  /*0ba0*/  BRA.DIV UR4, `(.L_x_17) ;  /* 0x0000001204587947 */ /* 0x000fea000b800000 */
[----:B------:R-:W-:Y:S06]  /*0bb0*/  BAR.SYNC.DEFER_BLOCKING 0x0 ;  /* 0x0000000000007b1d */ /* 0x000fec0000010000 */
.L_x_46:
[----:B------:R-:W-:Y:S01]  /*0bc0*/  ISETP.NE.U32.AND P0, PT, R3, RZ, PT ;  /* 0x000000ff0300720c */ /* 0x000fe20003f05070 */
[----:B------:R-:W-:-:S12]  /*0bd0*/  HFMA2 R7, -RZ, RZ, 0, 0 ;  /* 0x00000000ff077431 */ /* 0x000fd800000001ff */
[----:B------:R-:W-:Y:S05]  /*0be0*/  @P0 BRA `(.L_x_18) ;  /* 0x00000000004c0947 */ /* 0x000fea0003800000 */
[----:B------:R-:W1:Y:S01]  /*0bf0*/  I2F.U32.RP R0, UR23 ;  /* 0x0000001700007d06 */ /* 0x000e620008209000 */
[----:B------:R-:W-:-:S07]  /*0c00*/  ISETP.NE.U32.AND P1, PT, RZ, UR23, PT ;  /* 0x00000017ff007c0c */ /* 0x000fce000bf25070 */
[----:B-1----:R-:W1:Y:S02]  /*0c10*/  MUFU.RCP R0, R0 ;  /* 0x0000000000007308 */ /* 0x002e640000001000 */
[----:B-1----:R-:W-:-:S06]  /*0c20*/  VIADD R4, R0, 0xffffffe ;  /* 0x0ffffffe00047836 */ /* 0x002fcc0000000000 */
[----:B------:R1:W2:Y:S02]  /*0c30*/  F2I.FTZ.U32.TRUNC.NTZ R5, R4 ;  /* 0x0000000400057305 */ /* 0x0002a4000021f000 */
[----:B-1----:R-:W-:Y:S02]  /*0c40*/  IMAD.MOV.U32 R4, RZ, RZ, RZ ;  /* 0x000000ffff047224 */ /* 0x002fe400078e00ff */
[----:B--2---:R-:W-:-:S04]  /*0c50*/  IMAD.MOV R3, RZ, RZ, -R5 ;  /* 0x000000ffff037224 */ /* 0x004fc800078e0a05 */
[----:B------:R-:W-:-:S04]  /*0c60*/  IMAD R3, R3, UR23, RZ ;  /* 0x0000001703037c24 */ /* 0x000fc8000f8e02ff */
[----:B------:R-:W-:-:S04]  /*0c70*/  IMAD.HI.U32 R5, R5, R3, R4 ;  /* 0x0000000305057227 */ /* 0x000fc800078e0004 */
[----:B------:R-:W-:Y:S02]  /*0c80*/  IMAD.MOV.U32 R3, RZ, RZ, RZ ;  /* 0x000000ffff037224 */ /* 0x000fe400078e00ff */
[----:B------:R-:W-:-:S05]  /*0c90*/  IMAD.HI.U32 R5, R5, R2, RZ ;  /* 0x0000000205057227 */ /* 0x000fca00078e00ff */
[----:B------:R-:W-:-:S05]  /*0ca0*/  IADD3 R5, PT, PT, -R5, RZ, RZ ;  /* 0x000000ff05057210 */ /* 0x000fca0007ffe1ff */
[----:B------:R-:W-:-:S05]  /*0cb0*/  IMAD R2, R5, UR23, R2 ;  /* 0x0000001705027c24 */ /* 0x000fca000f8e0202 */
[----:B------:R-:W-:-:S13]  /*0cc0*/  ISETP.GE.U32.AND P0, PT, R2, UR23, PT ;  /* 0x0000001702007c0c */ /* 0x000fda000bf06070 */
[----:B------:R-:W-:-:S05]  /*0cd0*/  @P0 VIADD R2, R2, -UR23 ;  /* 0x8000001702020c36 */ /* 0x000fca0008000000 */
[----:B------:R-:W-:-:S13]  /*0ce0*/  ISETP.GE.U32.AND P0, PT, R2, UR23, PT ;  /* 0x0000001702007c0c */ /* 0x000fda000bf06070 */
[----:B------:R-:W-:Y:S01]  /*0cf0*/  @P0 VIADD R2, R2, -UR23 ;  /* 0x8000001702020c36 */ /* 0x000fe20008000000 */
[----:B------:R-:W-:Y:S01]  /*0d00*/  @!P1 LOP3.LUT R2, RZ, UR23, RZ, 0x33, !PT ;  /* 0x00000017ff029c12 */ /* 0x000fe2000f8e33ff */
[----:B------:R-:W-:Y:S06]  /*0d10*/  BRA `(.L_x_19) ;  /* 0x0000000000207947 */ /* 0x000fec0003800000 */
.L_x_18:
[----:B------:R-:W1:Y:S01]  /*0d20*/  LDCU.64 UR4, c[0x0][0x388] ;  /* 0x00007100ff0477ac */ /* 0x000e620008000a00 */
[----:B------:R-:W-:Y:S02]  /*0d30*/  MOV R6, UR23 ;  /* 0x0000001700067c02 */ /* 0x000fe40008000f00 */
[----:B------:R-:W-:Y:S01]  /*0d40*/  MOV R0, 0xd80 ;  /* 0x00000d8000007802 */ /* 0x000fe20000000f00 */
[----:B-1----:R-:W-:Y:S02]  /*0d50*/  IMAD.U32 R21, RZ, RZ, UR4 ;  /* 0x00000004ff157e24 */ /* 0x002fe4000f8e00ff */
[----:B------:R-:W-:-:S07]  /*0d60*/  IMAD.U32 R25, RZ, RZ, UR5 ;  /* 0x00000005ff197e24 */ /* 0x000fce000f8e00ff */
[----:B------:R-:W-:Y:S05]  /*0d70*/  CALL.REL.NOINC `($__internal_0_$__cuda_sm20_rem_u64) ;  /* 0x0000001000687944 */ /* 0x000fea0003c00000 */
[----:B------:R-:W-:Y:S01]  /*0d80*/  IMAD.MOV.U32 R2, RZ, RZ, R6 ;  /* 0x000000ffff027224 */ /* 0x000fe200078e0006 */
[----:B------:R-:W-:-:S07]  /*0d90*/  MOV R3, R5 ;  /* 0x0000000500037202 */ /* 0x000fce0000000f00 */
.L_x_19:
[----:B------:R-:W1:Y:S01]  /*0da0*/  LDCU UR11, c[0x0][0x384] ;  /* 0x00007080ff0b77ac */ /* 0x000e620008000800 */
[----:B------:R-:W2:Y:S01]  /*0db0*/  LDCU.64 UR4, c[0x0][0x388] ;  /* 0x00007100ff0477ac */ /* 0x000ea20008000a00 */
[----:B-1----:R-:W-:Y:S01]  /*0dc0*/  UISETP.NE.U32.AND UP0, UPT, UR11, URZ, UPT ;  /* 0x000000ff0b00728c */ /* 0x002fe2000bf05070 */
[----:B--2---:R-:W-:-:S05]  /*0dd0*/  IMAD.U32 R5, RZ, RZ, UR4 ;  /* 0x00000004ff057e24 */ /* 0x004fca000f8e00ff */
[----:B------:R-:W-:-:S04]  /*0de0*/  IADD3 R10, P0, P1, -R2, UR23, R5 ;  /* 0x00000017020a7c10 */ /* 0x000fc8000f91e105 */
[----:B------:R-:W-:Y:S01]  /*0df0*/  IADD3.X R9, PT, PT, ~R3, UR5, RZ, P0, P1 ;  /* 0x0000000503097c10 */ /* 0x000fe200087e25ff */
[----:B------:R-:W-:Y:S08]  /*0e00*/  BRA.U UP0, `(.L_x_20) ;  /* 0x00000001005c7547 */ /* 0x000ff0000b800000 */
[----:B------:R-:W1:Y:S01]  /*0e10*/  I2F.U32.RP R0, UR20 ;  /* 0x0000001400007d06 */ /* 0x000e620008209000 */
[----:B------:R-:W2:Y:S01]  /*0e20*/  LDCU UR12, c[0x0][0x380] ;  /* 0x00007000ff0c77ac */ /* 0x000ea20008000800 */
[----:B------:R-:W-:Y:S01]  /*0e30*/  UMOV UR4, URZ ;  /* 0x000000ff00047c82 */ /* 0x000fe20008000000 */
[----:B------:R-:W-:-:S05]  /*0e40*/  UISETP.NE.U32.AND UP1, UPT, UR20, URZ, UPT ;  /* 0x000000ff1400728c */ /* 0x000fca000bf25070 */
[----:B-1----:R-:W1:Y:S02]  /*0e50*/  MUFU.RCP R0, R0 ;  /* 0x0000000000007308 */ /* 0x002e640000001000 */
[----:B-1----:R-:W-:-:S06]  /*0e60*/  VIADD R2, R0, 0xffffffe ;  /* 0x0ffffffe00027836 */ /* 0x002fcc0000000000 */
[----:B------:R-:W1:Y:S02]  /*0e70*/  F2I.FTZ.U32.TRUNC.NTZ R2, R2 ;  /* 0x0000000200027305 */ /* 0x000e64000021f000 */
[----:B-1----:R-:W-:-:S13]  /*0e80*/  R2UR UR5, R2 ;  /* 0x00000000020572ca */ /* 0x002fda00000e0000 */
[----:B------:R-:W-:-:S04]  /*0e90*/  UIADD3 UR11, UPT, UPT, URZ, -UR5, URZ ;  /* 0x80000005ff0b7290 */ /* 0x000fc8000fffe0ff */
[----:B------:R-:W-:-:S04]  /*0ea0*/  UIMAD UR11, UR11, UR20, URZ ;  /* 0x000000140b0b72a4 */ /* 0x000fc8000f8e02ff */
[----:B------:R-:W-:-:S04]  /*0eb0*/  UIMAD.WIDE.U32 UR4, UR5, UR11, UR4 ;  /* 0x0000000b050472a5 */ /* 0x000fc8000f8e0004 */
[----:B--2---:R-:W-:-:S04]  /*0ec0*/  UIMAD.WIDE.U32 UR4, UR5, UR12, URZ ;  /* 0x0000000c050472a5 */ /* 0x004fc8000f8e00ff */
[----:B------:R-:W-:-:S04]  /*0ed0*/  UIADD3 UR5, UPT, UPT, -UR5, URZ, URZ ;  /* 0x000000ff05057290 */ /* 0x000fc8000fffe1ff */
[----:B------:R-:W-:-:S03]  /*0ee0*/  UIMAD UR4, UR20, UR5, UR12 ;  /* 0x00000005140472a4 */ /* 0x000fc6000f8e020c */
[----:B------:R-:W-:Y:S01]  /*0ef0*/  UMOV UR5, URZ ;  /* 0x000000ff00057c82 */ /* 0x000fe20008000000 */
[----:B------:R-:W-:Y:S01]  /*0f00*/  UISETP.GE.U32.AND UP0, UPT, UR4, UR20, UPT ;  /* 0x000000140400728c */ /* 0x000fe2000bf06070 */
[----:B------:R-:W-:-:S10]  /*0f10*/  MOV R7, UR5 ;  /* 0x0000000500077c02 */ /* 0x000fd40008000f00 */
[----:B------:R-:W-:-:S04]  /*0f20*/  @UP0 UIADD3 UR4, UPT, UPT, UR4, -UR20, URZ ;  /* 0x8000001404040290 */ /* 0x000fc8000fffe0ff */
[----:B------:R-:W-:-:S11]  /*0f30*/  UISETP.GE.U32.AND UP0, UPT, UR4, UR20, UPT ;  /* 0x000000140400728c */ /* 0x000fd6000bf06070 */
[----:B------:R-:W-:Y:S02]  /*0f40*/  @UP0 UIADD3 UR4, UPT, UPT, UR4, -UR20, URZ ;  /* 0x8000001404040290 */ /* 0x000fe4000fffe0ff */
[----:B------:R-:W-:-:S06]  /*0f50*/  @!UP1 ULOP3.LUT UR4, URZ, UR20, URZ, 0x33, !UPT ;  /* 0x00000014ff049292 */ /* 0x000fcc000f8e33ff */
[----:B------:R-:W-:Y:S01]  /*0f60*/  IMAD.U32 R6, RZ, RZ, UR4 ;  /* 0x00000004ff067e24 */ /* 0x000fe2000f8e00ff */
[----:B------:R-:W-:Y:S06]  /*0f70*/  BRA `(.L_x_21) ;  /* 0x00000000001c7947 */ /* 0x000fec0003800000 */
.L_x_20:
[----:B------:R-:W1:Y:S01]  /*0f80*/  LDCU.64 UR4, c[0x0][0x380] ;  /* 0x00007000ff0477ac */ /* 0x000e620008000a00 */
[----:B------:R-:W-:Y:S01]  /*0f90*/  IMAD.U32 R6, RZ, RZ, UR20 ;  /* 0x00000014ff067e24 */ /* 0x000fe2000f8e00ff */
[----:B------:R-:W-:Y:S01]  /*0fa0*/  MOV R0, 0xfe0 ;  /* 0x00000fe000007802 */ /* 0x000fe20000000f00 */
[----:B-1----:R-:W-:Y:S02]  /*0fb0*/  IMAD.U32 R21, RZ, RZ, UR4 ;  /* 0x00000004ff157e24 */ /* 0x002fe4000f8e00ff */
[----:B------:R-:W-:-:S07]  /*0fc0*/  IMAD.U32 R25, RZ, RZ, UR5 ;  /* 0x00000005ff197e24 */ /* 0x000fce000f8e00ff */
[----:B------:R-:W-:Y:S05]  /*0fd0*/  CALL.REL.NOINC `($__internal_0_$__cuda_sm20_rem_u64) ;  /* 0x0000000c00d07944 */ /* 0x000fea0003c00000 */
[----:B------:R-:W-:-:S07]  /*0fe0*/  MOV R7, R5 ;  /* 0x0000000500077202 */ /* 0x000fce0000000f00 */
.L_x_21:
[----:B------:R-:W1:Y:S01]  /*0ff0*/  LDCU.64 UR4, c[0x0][0x380] ;  /* 0x00007000ff0477ac */ /* 0x000e620008000a00 */
[----:B------:R-:W-:Y:S01]  /*1000*/  ISETP.GT.U32.AND P0, PT, R10, R17, PT ;  /* 0x000000110a00720c */ /* 0x000fe20003f04070 */
[----:B------:R-:W-:Y:S03]  /*1010*/  BSSY B1, `(.L_x_22) ;  /* 0x000008f000017945 */ /* 0x000fe60003800000 */
[----:B------:R-:W-:Y:S01]  /*1020*/  ISETP.GT.U32.AND.EX P0, PT, R9, RZ, PT, P0 ;  /* 0x000000ff0900720c */ /* 0x000fe20003f04100 */
[----:B-1----:R-:W-:-:S05]  /*1030*/  IMAD.U32 R3, RZ, RZ, UR4 ;  /* 0x00000004ff037e24 */ /* 0x002fca000f8e00ff */
[----:B------:R-:W-:-:S04]  /*1040*/  IADD3 R8, P1, P2, -R6, UR20, R3 ;  /* 0x0000001406087c10 */ /* 0x000fc8000fa3e103 */
[----:B------:R-:W-:-:S03]  /*1050*/  IADD3.X R6, PT, PT, ~R7, UR5, RZ, P1, P2 ;  /* 0x0000000507067c10 */ /* 0x000fc60008fe45ff */
[----:B------:R-:W-:Y:S06]  /*1060*/  @!P0 BRA `(.L_x_23) ;  /* 0x0000000800248947 */ /* 0x000fec0003800000 */
[----:B------:R-:W-:Y:S01]  /*1070*/  IMAD.MOV.U32 R7, RZ, RZ, R17 ;  /* 0x000000ffff077224 */ /* 0x000fe200078e0011 */
[----:B------:R-:W-:Y:S01]  /*1080*/  MOV R4, R17 ;  /* 0x0000001100047202 */ /* 0x000fe20000000f00 */
[----:B------:R-:W-:-:S07]  /*1090*/  IMAD.MOV.U32 R5, RZ, RZ, RZ ;  /* 0x000000ffff057224 */ /* 0x000fce00078e00ff */
.L_x_34:
[----:B------:R-:W-:-:S04]  /*10a0*/  ISETP.GT.U32.AND P0, PT, R8, R34, PT ;  /* 0x000000220800720c */ /* 0x000fc80003f04070 */
[----:B------:R-:W-:-:S13]  /*10b0*/  ISETP.GT.U32.AND.EX P0, PT, R6, RZ, PT, P0 ;  /* 0x000000ff0600720c */ /* 0x000fda0003f04100 */
[----:B---3--:R-:W-:Y:S05]  /*10c0*/  @!P0 BRA `(.L_x_24) ;  /* 0x0000000400f88947 */ /* 0x008fea0003800000 */
[----:B------:R-:W-:Y:S01]  /*10d0*/  IMAD.MOV.U32 R3, RZ, RZ, R15 ;  /* 0x000000ffff037224 */ /* 0x000fe200078e000f */
[----:B------:R-:W-:Y:S01]  /*10e0*/  MOV R0, R34 ;  /* 0x0000002200007202 */ /* 0x000fe20000000f00 */
[----:B------:R-:W-:Y:S02]  /*10f0*/  IMAD.MOV.U32 R27, RZ, RZ, R34 ;  /* 0x000000ffff1b7224 */ /* 0x000fe400078e0022 */
[----:B------:R-:W-:-:S07]  /*1100*/  IMAD.MOV.U32 R2, RZ, RZ, RZ ;  /* 0x000000ffff027224 */ /* 0x000fce00078e00ff */
.L_x_33:
[----:B------:R-:W1:Y:S01]  /*1110*/  LDC.64 R20, c[0x0][0x388] ;  /* 0x0000e200ff147b82 */ /* 0x000e620000000a00 */
[----:B------:R-:W-:Y:S01]  /*1120*/  IMAD.U32 R26, RZ, RZ, UR8 ;  /* 0x00000008ff1a7e24 */ /* 0x000fe2000f8e00ff */
[----:B------:R-:W-:Y:S01]  /*1130*/  ISETP.LT.U32.AND P0, PT, R7, UR21, PT ;  /* 0x0000001507007c0c */ /* 0x000fe2000bf01070 */
[----:B------:R-:W-:Y:S01]  /*1140*/  IMAD.U32 R29, RZ, RZ, UR15 ;  /* 0x0000000fff1d7e24 */ /* 0x000fe2000f8e00ff */
[----:B------:R-:W-:Y:S01]  /*1150*/  ISETP.LT.U32.AND P1, PT, R27, UR22, PT ;  /* 0x000000161b007c0c */ /* 0x000fe2000bf21070 */
[----:B------:R-:W-:Y:S01]  /*1160*/  BSSY.RECONVERGENT B2, `(.L_x_25) ;  /* 0x0000028000027945 */ /* 0x000fe20003800200 */
[----:B------:R-:W-:Y:S02]  /*1170*/  ISETP.GT.U32.AND.EX P0, PT, R26, R5, PT, P0 ;  /* 0x000000051a00720c */ /* 0x000fe40003f04100 */
[----:B------:R-:W2:Y:S02]  /*1180*/  LDC.64 R24, c[0x0][0x380] ;  /* 0x0000e000ff187b82 */ /* 0x000ea40000000a00 */
[----:B------:R-:W-:-:S02]  /*1190*/  ISETP.GT.U32.AND.EX P1, PT, R29, R2, P0, P1 ;  /* 0x000000021d00720c */ /* 0x000fc40000724110 */
[----:B-1----:R-:W-:Y:S01]  /*11a0*/  ISETP.GE.U32.AND P2, PT, R7, R20, PT ;  /* 0x000000140700720c */ /* 0x002fe20003f46070 */
[----:B------:R-:W-:-:S03]  /*11b0*/  IMAD.MOV.U32 R20, RZ, RZ, R27 ;  /* 0x000000ffff147224 */ /* 0x000fc600078e001b */
[C---:B------:R-:W-:Y:S02]  /*11c0*/  ISETP.GE.U32.AND.EX P0, PT, R5.reuse, R21, PT, P2 ;  /* 0x000000150500720c */ /* 0x040fe40003f06120 */
[----:B------:R-:W-:Y:S01]  /*11d0*/  MOV R21, R2 ;  /* 0x0000000200157202 */ /* 0x000fe20000000f00 */
[-C--:B--2---:R-:W-:Y:S01]  /*11e0*/  IMAD R26, R5, R24.reuse, RZ ;  /* 0x00000018051a7224 */ /* 0x084fe200078e02ff */
[-C--:B------:R-:W-:Y:S01]  /*11f0*/  ISETP.GE.U32.AND P2, PT, R27, R24.reuse, PT ;  /* 0x000000181b00720c */ /* 0x080fe20003f46070 */
[----:B------:R-:W-:-:S03]  /*1200*/  IMAD.WIDE.U32 R20, R7, R24, R20 ;  /* 0x0000001807147225 */ /* 0x000fc600078e0014 */
[-C--:B------:R-:W-:Y:S01]  /*1210*/  ISETP.GE.U32.OR.EX P2, PT, R2, R25.reuse, P0, P2 ;  /* 0x000000190200720c */ /* 0x080fe20000746520 */
[----:B------:R-:W-:Y:S01]  /*1220*/  IMAD R27, R7, R25, R26 ;  /* 0x00000019071b7224 */ /* 0x000fe200078e021a */
[----:B------:R-:W-:Y:S02]  /*1230*/  ISETP.NE.AND P0, PT, R0, RZ, P1 ;  /* 0x000000ff0000720c */ /* 0x000fe40000f05270 */
[----:B------:R-:W-:Y:S01]  /*1240*/  LEA R26, P1, R20, R43, 0x3 ;  /* 0x0000002b141a7211 */ /* 0x000fe200078218ff */
[----:B------:R-:W-:Y:S01]  /*1250*/  IMAD.IADD R48, R21, 0x1, R27 ;  /* 0x0000000115307824 */ /* 0x000fe200078e021b */
[----:B------:R-:W-:-:S04]  /*1260*/  ISETP.NE.AND P0, PT, R4, RZ, P0 ;  /* 0x000000ff0400720c */ /* 0x000fc80000705270 */
[----:B------:R-:W-:-:S05]  /*1270*/  LEA.HI.X R27, R20, R41, R48, 0x3, P1 ;  /* 0x00000029141b7211 */ /* 0x000fca00008f1c30 */
[----:B------:R-:W-:Y:S01]  /*1280*/  @!PT LDS RZ, [RZ] ;  /* 0x00000000fffff984 */ /* 0x000fe20000000800 */
[----:B------:R-:W-:Y:S01]  /*1290*/  @!PT LDS RZ, [RZ] ;  /* 0x00000000fffff984 */ /* 0x000fe20000000800 */
[----:B------:R-:W-:Y:S01]  /*12a0*/  @!PT LDS RZ, [RZ] ;  /* 0x00000000fffff984 */ /* 0x000fe20000000800 */
[----:B------:R1:W-:Y:S04]  /*12b0*/  @!P2 LDGSTS.E.64 [R42+0x8], desc[UR18][R26.64] ;  /* 0x000080001a2aafae */ /* 0x0003e8000b9a1412 */
[----:B---3--:R-:W-:Y:S05]  /*12c0*/  @!P0 BRA `(.L_x_26) ;  /* 0x0000000000448947 */ /* 0x008fea0003800000 */
[C---:B------:R-:W-:Y:S02]  /*12d0*/  ISETP.NE.AND P2, PT, R44.reuse, UR26, PT ;  /* 0x0000001a2c007c0c */ /* 0x040fe4000bf45270 */
[----:B------:R-:W-:Y:S02]  /*12e0*/  ISETP.NE.AND P1, PT, R44, RZ, PT ;  /* 0x000000ff2c00720c */ /* 0x000fe40003f25270 */
[C---:B------:R-:W-:Y:S02]  /*12f0*/  ISETP.NE.AND P5, PT, R47.reuse, RZ, PT ;  /* 0x000000ff2f00720c */ /* 0x040fe40003fa5270 */
[----:B------:R-:W-:-:S07]  /*1300*/  ISETP.NE.AND P4, PT, R47, UR25, PT ;  /* 0x000000192f007c0c */ /* 0x000fce000bf85270 */
[----:B------:R-:W-:-:S04]  /*1310*/  @!P2 LEA R28, P6, R24, R26, 0x3 ;  /* 0x0000001a181ca211 */ /* 0x000fc800078c18ff */
[----:B------:R-:W-:Y:S01]  /*1320*/  @!P2 LEA.HI.X R29, R24, R27, R25, 0x3, P6 ;  /* 0x0000001b181da211 */ /* 0x000fe200030f1c19 */
[----:B------:R-:W-:Y:S01]  /*1330*/  @!PT LDS RZ, [RZ] ;  /* 0x00000000fffff984 */ /* 0x000fe20000000800 */
[----:B------:R-:W-:Y:S01]  /*1340*/  @!PT LDS RZ, [RZ] ;  /* 0x00000000fffff984 */ /* 0x000fe20000000800 */
[----:B------:R-:W-:Y:S01]  /*1350*/  @!PT LDS RZ, [RZ] ;  /* 0x00000000fffff984 */ /* 0x000fe20000000800 */
[----:B------:R2:W-:Y:S01]  /*1360*/  @!P5 LDGSTS.E.64 [R42], desc[UR18][R26.64+-0x8] ;  /* 0x00000ff81a2adfae */ /* 0x0005e2000b9a1412 */
[----:B------:R-:W-:-:S03]  /*1370*/  @!P1 IADD3 R30, P6, PT, R20, -R24, RZ ;  /* 0x80000018141e9210 */ /* 0x000fc60007fde0ff */
[----:B------:R2:W-:Y:S02]  /*1380*/  @!P4 LDGSTS.E.64 [R42+0x10], desc[UR18][R26.64+0x8] ;  /* 0x000100081a2acfae */ /* 0x0005e4000b9a1412 */
[----:B------:R-:W-:Y:S01]  /*1390*/  @!P1 IMAD.X R25, R48, 0x1, ~R25, P6 ;  /* 0x0000000130199824 */ /* 0x000fe200030e0e19 */
[C---:B------:R-:W-:Y:S01]  /*13a0*/  @!P1 LEA R24, P6, R30.reuse, R43, 0x3 ;  /* 0x0000002b1e189211 */ /* 0x040fe200078c18ff */
[----:B------:R2:W-:Y:S03]  /*13b0*/  @!P2 LDGSTS.E.64 [R40], desc[UR18][R28.64] ;  /* 0x000000001c28afae */ /* 0x0005e6000b9a1412 */
[----:B------:R-:W-:-:S05]  /*13c0*/  @!P1 LEA.HI.X R25, R30, R41, R25, 0x3, P6 ;  /* 0x000000291e199211 */ /* 0x000fca00030f1c19 */
[----:B------:R2:W-:Y:S04]  /*13d0*/  @!P1 LDGSTS.E.64 [R16+0x8], desc[UR18][R24.64] ;  /* 0x0000800018109fae */ /* 0x0005e8000b9a1412 */
.L_x_26:
[----:B------:R-:W-:Y:S05]  /*13e0*/  BSYNC.RECONVERGENT B2 ;  /* 0x0000000000027941 */ /* 0x000fea0003800200 */
.L_x_25:
[----:B------:R-:W0:Y:S01]  /*13f0*/  LDGDEPBAR ;  /* 0x00000000000079af */ /* 0x000e220000000000 */
[----:B------:R-:W-:-:S04]  /*1400*/  DEPBAR.LE SB0, 0x0 ;  /* 0x000080000000791a */ /* 0x000fc80000000000 */
[----:B------:R3:W4:Y:S02]  /*1410*/  @P0 LDS.64 R22, [R42+0x8] ;  /* 0x000008002a160984 */ /* 0x0007240000000a00 */
[----:B------:R-:W-:Y:S05]  /*1420*/  WARPSYNC.ALL ;  /* 0x0000000000007948 */ /* 0x000fea0003800000 */
[----:B------:R-:W-:Y:S01]  /*1430*/  BSSY.RECONVERGENT B2, `(.L_x_27) ;  /* 0x000003f000027945 */ /* 0x000fe20003800200 */
[----:B--2-4-:R-:W-:-:S04]  /*1440*/  @P0 FMUL R24, R22, R22 ;  /* 0x0000001616180220 */ /* 0x014fc80000400000 */
[----:B------:R-:W-:Y:S01]  /*1450*/  @P0 FMUL R46, R23, R24 ;  /* 0x00000018172e0220 */ /* 0x000fe20000400000 */
[----:B------:R-:W-:Y:S06]  /*1460*/  BAR.SYNC.DEFER_BLOCKING 0x0 ;  /* 0x0000000000007b1d */ /* 0x000fec0000010000 */
[----:B------:R-:W-:Y:S05]  /*1470*/  @!P0 BRA `(.L_x_28) ;  /* 0x0000000000e88947 */ /* 0x000fea0003800000 */
[----:B------:R-:W-:Y:S01]  /*1480*/  LDS.64 R24, [R42] ;  /* 0x000000002a187984 */ /* 0x000fe20000000a00 */
[----:B------:R-:W2:Y:S01]  /*1490*/  LDC R32, c[0x0][0x3ac] ;  /* 0x0000eb00ff207b82 */ /* 0x000ea20000000800 */
[----:B------:R-:W4:Y:S01]  /*14a0*/  LDCU UR4, c[0x0][0x390] ;  /* 0x00007200ff0477ac */ /* 0x000f220008000800 */
[----:B------:R-:W-:Y:S01]  /*14b0*/  BSSY.RECONVERGENT B3, `(.L_x_29) ;  /* 0x0000015000037945 */ /* 0x000fe20003800200 */
[----:B-1----:R-:W1:Y:S04]  /*14c0*/  LDS.64 R26, [R42+0x10] ;  /* 0x000010002a1a7984 */ /* 0x002e680000000a00 */
[----:B------:R-:W5:Y:S04]  /*14d0*/  LDS.64 R28, [R16+0x8] ;  /* 0x00000800101c7984 */ /* 0x000f680000000a00 */
[----:B------:R-:W3:Y:S01]  /*14e0*/  LDS.64 R30, [R40] ;  /* 0x00000000281e7984 */ /* 0x000ee20000000a00 */
[----:B--2---:R-:W2:Y:S01]  /*14f0*/  MUFU.RCP R49, R32 ;  /* 0x0000002000317308 */ /* 0x004ea20000001000 */
[----:B-1----:R-:W-:Y:S01]  /*1500*/  FADD R33, R24, R26 ;  /* 0x0000001a18217221 */ /* 0x002fe20000000000 */
[----:B--2---:R-:W-:Y:S01]  /*1510*/  FFMA R26, R49, -R32, 1 ;  /* 0x3f800000311a7423 */ /* 0x004fe20000000820 */
[----:B------:R-:W1:Y:S02]  /*1520*/  LDC R24, c[0x0][0x3ac] ;  /* 0x0000eb00ff187b82 */ /* 0x000e640000000800 */
[----:B-----5:R-:W-:Y:S01]  /*1530*/  FADD R33, R33, R28 ;  /* 0x0000001c21217221 */ /* 0x020fe20000000000 */
[----:B------:R-:W-:-:S03]  /*1540*/  FFMA R26, R49, R26, R49 ;  /* 0x0000001a311a7223 */ /* 0x000fc60000000031 */
[----:B---3--:R-:W-:-:S04]  /*1550*/  FADD R33, R33, R30 ;  /* 0x0000001e21217221 */ /* 0x008fc80000000000 */
[----:B------:R-:W-:-:S04]  /*1560*/  FFMA R33, R22, -4, R33 ;  /* 0xc080000016217823 */ /* 0x000fc80000000021 */
[----:B----4-:R-:W-:-:S04]  /*1570*/  FMUL R33, R33, UR4 ;  /* 0x0000000421217c20 */ /* 0x010fc80008400000 */
[----:B------:R-:W2:Y:S01]  /*1580*/  FCHK P0, R33, R32 ;  /* 0x0000002021007302 */ /* 0x000ea20000000000 */
[----:B------:R-:W-:-:S04]  /*1590*/  FFMA R49, R33, R26, RZ ;  /* 0x0000001a21317223 */ /* 0x000fc800000000ff */
[----:B------:R-:W-:-:S04]  /*15a0*/  FFMA R28, R49, -R32, R33 ;  /* 0x80000020311c7223 */ /* 0x000fc80000000021 */
[----:B------:R-:W-:Y:S01]  /*15b0*/  FFMA R28, R26, R28, R49 ;  /* 0x0000001c1a1c7223 */ /* 0x000fe20000000031 */
[----:B--2---:R-:W-:Y:S06]  /*15c0*/  @!P0 BRA `(.L_x_30) ;  /* 0x00000000000c8947 */ /* 0x004fec0003800000 */
[----:B------:R-:W-:-:S07]  /*15d0*/  MOV R32, 0x15f0 ;  /* 0x000015f000207802 */ /* 0x000fce0000000f00 */
[----:B-1----:R-:W-:Y:S05]  /*15e0*/  CALL.REL.NOINC `($__internal_1_$__cuda_sm3x_div_rn_noftz_f32_slowpath) ;  /* 0x0000000c004c7944 */ /* 0x002fea0003c00000 */
[----:B------:R-:W-:-:S07]  /*15f0*/  IMAD.MOV.U32 R28, RZ, RZ, R26 ;  /* 0x000000ffff1c7224 */ /* 0x000fce00078e001a */
.L_x_30:
[----:B------:R-:W-:Y:S05]  /*1600*/  BSYNC.RECONVERGENT B3 ;  /* 0x0000000000037941 */ /* 0x000fea0003800200 */
.L_x_29:
[----:B------:R-:W2:Y:S01]  /*1610*/  LDC R26, c[0x0][0x3ac] ;  /* 0x0000eb00ff1a7b82 */ /* 0x000ea20000000800 */
[----:B------:R-:W3:Y:S01]  /*1620*/  LDCU UR5, c[0x0][0x394] ;  /* 0x00007280ff0577ac */ /* 0x000ee20008000800 */
[----:B------:R-:W-:Y:S01]  /*1630*/  FADD R30, R25, R27 ;  /* 0x0000001b191e7221 */ /* 0x000fe20000000000 */
[----:B------:R-:W-:Y:S01]  /*1640*/  BSSY.RECONVERGENT B3, `(.L_x_31) ;  /* 0x0000014000037945 */ /* 0x000fe20003800200 */
[----:B------:R-:W4:Y:S02]  /*1650*/  LDCU UR4, c[0x0][0x398] ;  /* 0x00007300ff0477ac */ /* 0x000f240008000800 */
[----:B------:R-:W-:-:S04]  /*1660*/  FADD R30, R29, R30 ;  /* 0x0000001e1d1e7221 */ /* 0x000fc80000000000 */
[----:B------:R-:W-:-:S04]  /*1670*/  FADD R30, R31, R30 ;  /* 0x0000001e1f1e7221 */ /* 0x000fc80000000000 */
[----:B------:R-:W-:-:S04]  /*1680*/  FFMA R30, R23, -4, R30 ;  /* 0xc0800000171e7823 */ /* 0x000fc8000000001e */
[----:B---3--:R-:W-:Y:S01]  /*1690*/  FMUL R33, R30, UR5 ;  /* 0x000000051e217c20 */ /* 0x008fe20008400000 */
[----:B----4-:R-:W-:Y:S01]  /*16a0*/  FADD R27, R28, UR4 ;  /* 0x000000041c1b7e21 */ /* 0x010fe20008000000 */
[----:B--2---:R-:W2:Y:S03]  /*16b0*/  MUFU.RCP R49, R26 ;  /* 0x0000001a00317308 */ /* 0x004ea60000001000 */
[----:B------:R-:W-:-:S04]  /*16c0*/  FADD R28, R46, R27 ;  /* 0x0000001b2e1c7221 */ /* 0x000fc80000000000 */
[----:B------:R-:W-:Y:S01]  /*16d0*/  FFMA R27, R19, -R22, R28 ;  /* 0x80000016131b7223 */ /* 0x000fe2000000001c */
[----:B------:R-:W3:Y:S01]  /*16e0*/  FCHK P0, R33, R26 ;  /* 0x0000001a21007302 */ /* 0x000ee20000000000 */
[----:B--2---:R-:W-:-:S04]  /*16f0*/  FFMA R32, R49, -R26, 1 ;  /* 0x3f80000031207423 */ /* 0x004fc8000000081a */
[----:B------:R-:W-:-:S04]  /*1700*/  FFMA R25, R49, R32, R49 ;  /* 0x0000002031197223 */ /* 0x000fc80000000031 */
[----:B------:R-:W-:-:S04]  /*1710*/  FFMA R30, R25, R33, RZ ;  /* 0x00000021191e7223 */ /* 0x000fc800000000ff */
[----:B------:R-:W-:-:S04]  /*1720*/  FFMA R29, R30, -R26, R33 ;  /* 0x8000001a1e1d7223 */ /* 0x000fc80000000021 */
[----:B------:R-:W-:Y:S01]  /*1730*/  FFMA R25, R25, R29, R30 ;  /* 0x0000001d19197223 */ /* 0x000fe2000000001e */
[----:B---3--:R-:W-:Y:S06]  /*1740*/  @!P0 BRA `(.L_x_32) ;  /* 0x00000000000c8947 */ /* 0x008fec0003800000 */
[----:B------:R-:W-:-:S07]  /*1750*/  MOV R32, 0x1770 ;  /* 0x0000177000207802 */ /* 0x000fce0000000f00 */
[----:B-1----:R-:W-:Y:S05]  /*1760*/  CALL.REL.NOINC `($__internal_1_$__cuda_sm3x_div_rn_noftz_f32_slowpath) ;  /* 0x0000000800ec7944 */ /* 0x002fea0003c00000 */
[----:B------:R-:W-:-:S07]  /*1770*/  MOV R25, R26 ;  /* 0x0000001a00197202 */ /* 0x000fce0000000f00 */
.L_x_32:
[----:B------:R-:W-:Y:S05]  /*1780*/  BSYNC.RECONVERGENT B3 ;  /* 0x0000000000037941 */ /* 0x000fea0003800200 */
.L_x_31:
[----:B------:R-:W2:Y:S01]  /*1790*/  LDCU UR5, c[0x0][0x39c] ;  /* 0x00007380ff0577ac */ /* 0x000ea20008000800 */
[----:B-1----:R-:W-:Y:S01]  /*17a0*/  LEA R24, P0, R20, R39, 0x3 ;  /* 0x0000002714187211 */ /* 0x002fe200078018ff */
[----:B------:R-:W1:Y:S01]  /*17b0*/  LDCU UR4, c[0x0][0x3a8] ;  /* 0x00007500ff0477ac */ /* 0x000e620008000800 */
[----:B--2---:R-:W-:-:S04]  /*17c0*/  FFMA R25, R22, UR5, R25 ;  /* 0x0000000516197c23 */ /* 0x004fc80008000019 */
[----:B------:R-:W-:Y:S01]  /*17d0*/  FADD R26, -R46, R25 ;  /* 0x000000192e1a7221 */ /* 0x000fe20000000100 */
[----:B------:R-:W-:Y:S01]  /*17e0*/  LEA.HI.X R25, R20, R37, R48, 0x3, P0 ;  /* 0x0000002514197211 */ /* 0x000fe200000f1c30 */
[----:B-1----:R-:W-:Y:S02]  /*17f0*/  FFMA R20, R27, UR4, R22 ;  /* 0x000000041b147c23 */ /* 0x002fe40008000016 */
[----:B------:R-:W-:-:S05]  /*1800*/  FFMA R21, R26, UR4, R23 ;  /* 0x000000041a157c23 */ /* 0x000fca0008000017 */
[----:B------:R2:W-:Y:S02]  /*1810*/  STG.E.64 desc[UR18][R24.64], R20 ;  /* 0x0000001418007986 */ /* 0x0005e4000c101b12 */
.L_x_28:
[----:B------:R-:W-:Y:S05]  /*1820*/  BSYNC.RECONVERGENT B2 ;  /* 0x0000000000027941 */ /* 0x000fea0003800200 */
.L_x_27:
[----:B------:R-:W-:Y:S01]  /*1830*/  BAR.SYNC.DEFER_BLOCKING 0x0 ;  /* 0x0000000000007b1d */ /* 0x000fe20000010000 */
[----:B------:R-:W-:Y:S01]  /*1840*/  ISETP.GT.U32.AND P0, PT, R8, R3, PT ;  /* 0x000000030800720c */ /* 0x000fe20003f04070 */
[----:B--2---:R-:W-:Y:S02]  /*1850*/  VIADD R20, R3, UR14 ;  /* 0x0000000e03147c36 */ /* 0x004fe40008000000 */
[----:B-1----:R-:W-:Y:S01]  /*1860*/  IMAD.MOV.U32 R27, RZ, RZ, R3 ;  /* 0x000000ffff1b7224 */ /* 0x002fe200078e0003 */
[----:B------:R-:W-:Y:S01]  /*1870*/  ISETP.GT.U32.AND.EX P0, PT, R6, RZ, PT, P0 ;  /* 0x000000ff0600720c */ /* 0x000fe20003f04100 */
[----:B------:R-:W-:Y:S01]  /*1880*/  VIADD R0, R0, UR14 ;  /* 0x0000000e00007c36 */ /* 0x000fe20008000000 */
[----:B------:R-:W-:-:S11]  /*1890*/  MOV R3, R20 ;  /* 0x0000001400037202 */ /* 0x000fd60000000f00 */
[----:B------:R-:W-:Y:S05]  /*18a0*/  @P0 BRA `(.L_x_33) ;  /* 0xfffffff800180947 */ /* 0x000fea000383ffff */
.L_x_24:
[----:B------:R-:W-:-:S04]  /*18b0*/  VIADD R7, R4, UR24 ;  /* 0x0000001804077c36 */ /* 0x000fc80008000000 */
[----:B------:R-:W-:Y:S01]  /*18c0*/  IMAD.MOV.U32 R4, RZ, RZ, R7 ;  /* 0x000000ffff047224 */ /* 0x000fe200078e0007 */
[----:B------:R-:W-:-:S04]  /*18d0*/  ISETP.GT.U32.AND P0, PT, R10, R7, PT ;  /* 0x000000070a00720c */ /* 0x000fc80003f04070 */
[----:B------:R-:W-:-:S13]  /*18e0*/  ISETP.GT.U32.AND.EX P0, PT, R9, RZ, PT, P0 ;  /* 0x000000ff0900720c */ /* 0x000fda0003f04100 */
[----:B------:R-:W-:Y:S05]  /*18f0*/  @P0 BRA `(.L_x_34) ;  /* 0xfffffff400e80947 */ /* 0x000fea000383ffff */
.L_x_23:
[----:B------:R-:W-:Y:S05]  /*1900*/  BSYNC B1 ;  /* 0x0000000000017941 */ /* 0x000fea0003800000 */
.L_x_22:
[----:B------:R-:W-:-:S03]  /*1910*/  UMOV UR4, 0xffffffff ;  /* 0xffffffff00047882 */ /* 0x000fc60000000000 */
[----:B------:R-:W-:Y:S05]  /*1920*/  BRA.DIV UR4, `(.L_x_35) ;  /* 0x0000000604247947 */ /* 0x000fea000b800000 */
[----:B------:R-:W-:Y:S06]  /*1930*/  BAR.SYNC.DEFER_BLOCKING 0x0 ;  /* 0x0000000000007b1d */ /* 0x000fec0000010000 */
.L_x_49:
[----:B------:R-:W-:Y:S04]  /*1940*/  BSSY B1, `(.L_x_36) ;  /* 0x000001f000017945 */ /* 0x000fe80003800000 */
[----:B------:R-:W-:Y:S05]  /*1950*/  @P3 BRA `(.L_x_37) ;  /* 0x0000000000743947 */ /* 0x000fea0003800000 */
[----:B------:R-:W1:Y:S01]  /*1960*/  S2R R3, SR_LANEID ;  /* 0x0000000000037919 */ /* 0x000e620000000000 */
[----:B------:R-:W-:Y:S01]  /*1970*/  VOTEU.ANY UR4, UPT, PT ;  /* 0x0000000000047886 */ /* 0x000fe200038e0100 */
[----:B------:R-:W-:Y:S01]  /*1980*/  IMAD.U32 R2, RZ, RZ, UR16 ;  /* 0x00000010ff027e24 */ /* 0x000fe2000f8e00ff */
[----:B------:R-:W-:Y:S08]  /*1990*/  FLO.U32 R4, UR4 ;  /* 0x0000000400047d00 */ /* 0x000ff000080e0000 */
[----:B------:R-:W2:Y:S02]  /*19a0*/  POPC R0, UR4 ;  /* 0x0000000400007d09 */ /* 0x000ea40008000000 */
[----:B--2---:R-:W-:Y:S01]  /*19b0*/  IMAD R5, R0, UR9, RZ ;  /* 0x0000000900057c24 */ /* 0x004fe2000f8e02ff */
[----:B-1----:R-:W-:-:S02]  /*19c0*/  ISETP.EQ.U32.AND P0, PT, R4, R3, PT ;  /* 0x000000030400720c */ /* 0x002fc40003f02070 */
[----:B------:R-:W-:-:S11]  /*19d0*/  MOV R3, UR17 ;  /* 0x0000001100037c02 */ /* 0x000fd60008000f00 */
        /* <DEDUP_REMOVED lines=13> */
.L_x_38:
        /* <DEDUP_REMOVED lines=8> */
.L_x_37:
[----:B------:R-:W-:Y:S05]  /*1b30*/  BSYNC B1 ;  /* 0x0000000000017941 */ /* 0x000fea0003800000 */
.L_x_36:
[----:B------:R-:W-:-:S03]  /*1b40*/  UMOV UR4, 0xffffffff ;  /* 0xffffffff00047882 */ /* 0x000fc60000000000 */
[----:B------:R-:W-:Y:S05]  /*1b50*/  BRA.DIV UR4, `(.L_x_39) ;  /* 0x0000000204c47947 */ /* 0x000fea000b800000 */
[----:B------:R-:W-:Y:S06]  /*1b60*/  BAR.SYNC.DEFER_BLOCKING 0x0 ;  /* 0x0000000000007b1d */ /* 0x000fec0000010000 */
.L_x_52:
[----:B------:R-:W1:Y:S01]  /*1b70*/  LDCU UR4, c[0x0][0x420] ;  /* 0x00008400ff0477ac */ /* 0x000e620008000800 */
[----:B------:R-:W-:Y:S01]  /*1b80*/  VIADD R35, R35, 0x1 ;  /* 0x0000000123237836 */ /* 0x000fe20000000000 */
[----:B------:R-:W-:Y:S01]  /*1b90*/  MOV R39, R38 ;  /* 0x0000002600277202 */ /* 0x000fe20000000f00 */
[----:B------:R-:W-:Y:S01]  /*1ba0*/  IMAD.MOV.U32 R37, RZ, RZ, R36 ;  /* 0x000000ffff257224 */ /* 0x000fe200078e0024 */
[----:B------:R-:W-:Y:S01]  /*1bb0*/  MOV R38, R12 ;  /* 0x0000000c00267202 */ /* 0x000fe20000000f00 */
[----:B------:R-:W-:Y:S02]  /*1bc0*/  IMAD.MOV.U32 R0, RZ, RZ, R43 ;  /* 0x000000ffff007224 */ /* 0x000fe400078e002b */
[----:B------:R-:W-:Y:S02]  /*1bd0*/  IMAD.MOV.U32 R24, RZ, RZ, R41 ;  /* 0x000000ffff187224 */ /* 0x000fe400078e0029 */
[----:B------:R-:W-:Y:S02]  /*1be0*/  IMAD.MOV.U32 R36, RZ, RZ, R11 ;  /* 0x000000ffff247224 */ /* 0x000fe400078e000b */
[----:B------:R-:W-:-:S02]  /*1bf0*/  IMAD.MOV.U32 R43, RZ, RZ, R14 ;  /* 0x000000ffff2b7224 */ /* 0x000fc400078e000e */
[----:B------:R-:W-:Y:S01]  /*1c00*/  IMAD.MOV.U32 R41, RZ, RZ, R13 ;  /* 0x000000ffff297224 */ /* 0x000fe200078e000d */
[----:B-1----:R-:W-:-:S13]  /*1c10*/  ISETP.NE.AND P0, PT, R35, UR4, PT ;  /* 0x0000000423007c0c */ /* 0x002fda000bf05270 */
[----:B------:R-:W-:Y:S05]  /*1c20*/  @P0 BRA `(.L_x_40) ;  /* 0xffffffe800340947 */ /* 0x000fea000383ffff */
[----:B------:R-:W-:Y:S05]  /*1c30*/  BSYNC B0 ;  /* 0x0000000000007941 */ /* 0x000fea0003800000 */
.L_x_5:
[----:B------:R-:W-:Y:S05]  /*1c40*/  EXIT ;  /* 0x000000000000794d */ /* 0x000fea0003800000 */
.L_x_12:
[----:B------:R-:W-:Y:S05]  /*1c50*/  BPT.TRAP 0x1 ;  /* 0x000000040000795c */ /* 0x000fea0000300000 */
.L_x_13:
[----:B------:R-:W-:Y:S01]  /*1c60*/  BSSY B1, `(.L_x_41) ;  /* 0x0000009000017945 */ /* 0x000fe20003800000 */
[----:B------:R-:W-:Y:S02]  /*1c70*/  CS2R R4, SRZ ;  /* 0x0000000000047805 */ /* 0x000fe4000001ff00 */
[----:B------:R-:W-:-:S07]  /*1c80*/  MOV R0, 0xffffffff ;  /* 0xffffffff00007802 */ /* 0x000fce0000000f00 */
[----:B------:R-:W-:Y:S05]  /*1c90*/  WARPSYNC.COLLECTIVE.ALL `(.L_x_42) ;  /* 0x0000000000147948 */ /* 0x000fea0003c00000 */
[----:B------:R-:W-:-:S04]  /*1ca0*/  SHF.L.U32 R4, R4, 0x10, RZ ;  /* 0x0000001004047819 */ /* 0x000fc800000006ff */
[----:B------:R-:W-:-:S05]  /*1cb0*/  LOP3.LUT R4, R4, 0xf, R5, 0xf8, !PT ;  /* 0x0000000f04047812 */ /* 0x000fca00078ef805 */
[----:B------:R1:W-:Y:S02]  /*1cc0*/  BAR.SYNC.DEFER_BLOCKING R4, R4 ;  /* 0x000000040000731d */ /* 0x0003e40000010000 */
[----:B-1----:R-:W-:-:S04]  /*1cd0*/  SHF.R.U32 R4, R4, 0x10, RZ ;  /* 0x0000001004047819 */ /* 0x002fc800000016ff */
[----:B------:R-:W-:Y:S05]  /*1ce0*/  ENDCOLLECTIVE ;  /* 0x000000000000791b */ /* 0x000fea0003800000 */
.L_x_42:
[----:B------:R-:W-:Y:S05]  /*1cf0*/  BSYNC B1 ;  /* 0x0000000000017941 */ /* 0x000fea0003800000 */
.L_x_41:
[----:B------:R-:W-:Y:S05]  /*1d00*/  BRA `(.L_x_43) ;  /* 0xffffffec00207947 */ /* 0x000fea000383ffff */
.L_x_17:
[----:B------:R-:W-:Y:S01]  /*1d10*/  BSSY B1, `(.L_x_44) ;  /* 0x0000009000017945 */ /* 0x000fe20003800000 */
[----:B------:R-:W-:Y:S01]  /*1d20*/  CS2R R4, SRZ ;  /* 0x0000000000047805 */ /* 0x000fe2000001ff00 */
[----:B------:R-:W-:-:S07]  /*1d30*/  IMAD.MOV.U32 R0, RZ, RZ, -0x1 ;  /* 0xffffffffff007424 */ /* 0x000fce00078e00ff */
[----:B------:R-:W-:Y:S05]  /*1d40*/  WARPSYNC.COLLECTIVE.ALL `(.L_x_45) ;  /* 0x0000000000147948 */ /* 0x000fea0003c00000 */
[----:B------:R-:W-:-:S04]  /*1d50*/  SHF.L.U32 R4, R4, 0x10, RZ ;  /* 0x0000001004047819 */ /* 0x000fc800000006ff */
[----:B------:R-:W-:-:S05]  /*1d60*/  LOP3.LUT R4, R4, 0xf, R5, 0xf8, !PT ;  /* 0x0000000f04047812 */ /* 0x000fca00078ef805 */
[----:B------:R1:W-:Y:S02]  /*1d70*/  BAR.SYNC.DEFER_BLOCKING R4, R4 ;  /* 0x000000040000731d */ /* 0x0003e40000010000 */
[----:B-1----:R-:W-:-:S04]  /*1d80*/  SHF.R.U32 R4, R4, 0x10, RZ ;  /* 0x0000001004047819 */ /* 0x002fc800000016ff */
[----:B------:R-:W-:Y:S05]  /*1d90*/  ENDCOLLECTIVE ;  /* 0x000000000000791b */ /* 0x000fea0003800000 */
.L_x_45:
[----:B------:R-:W-:Y:S05]  /*1da0*/  BSYNC B1 ;  /* 0x0000000000017941 */ /* 0x000fea0003800000 */
.L_x_44:
[----:B------:R-:W-:Y:S05]  /*1db0*/  BRA `(.L_x_46) ;  /* 0xffffffec00807947 */ /* 0x000fea000383ffff */
.L_x_35:
[----:B------:R-:W-:Y:S01]  /*1dc0*/  BSSY B1, `(.L_x_47) ;  /* 0x0000009000017945 */ /* 0x000fe20003800000 */
[----:B------:R-:W-:Y:S01]  /*1dd0*/  CS2R R4, SRZ ;  /* 0x0000000000047805 */ /* 0x000fe2000001ff00 */
[----:B------:R-:W-:-:S07]  /*1de0*/  IMAD.MOV.U32 R0, RZ, RZ, -0x1 ;  /* 0xffffffffff007424 */ /* 0x000fce00078e00ff */
[----:B---3--:R-:W-:Y:S05]  /*1df0*/  WARPSYNC.COLLECTIVE.ALL `(.L_x_48) ;  /* 0x0000000000147948 */ /* 0x008fea0003c00000 */
[----:B------:R-:W-:-:S04]  /*1e00*/  SHF.L.U32 R4, R4, 0x10, RZ ;  /* 0x0000001004047819 */ /* 0x000fc800000006ff */
[----:B------:R-:W-:-:S05]  /*1e10*/  LOP3.LUT R4, R4, 0xf, R5, 0xf8, !PT ;  /* 0x0000000f04047812 */ /* 0x000fca00078ef805 */
[----:B------:R1:W-:Y:S02]  /*1e20*/  BAR.SYNC.DEFER_BLOCKING R4, R4 ;  /* 0x000000040000731d */ /* 0x0003e40000010000 */
[----:B-1----:R-:W-:-:S04]  /*1e30*/  SHF.R.U32 R4, R4, 0x10, RZ ;  /* 0x0000001004047819 */ /* 0x002fc800000016ff */
[----:B---3--:R-:W-:Y:S05]  /*1e40*/  ENDCOLLECTIVE ;  /* 0x000000000000791b */ /* 0x008fea0003800000 */
.L_x_48:
[----:B------:R-:W-:Y:S05]  /*1e50*/  BSYNC B1 ;  /* 0x0000000000017941 */ /* 0x000fea0003800000 */
.L_x_47:
[----:B------:R-:W-:Y:S05]  /*1e60*/  BRA `(.L_x_49) ;  /* 0xfffffff800b47947 */ /* 0x000fea000383ffff */
.L_x_39:
        /* <DEDUP_REMOVED lines=9> */
.L_x_51:
[----:B------:R-:W-:Y:S05]  /*1f00*/  BSYNC B1 ;  /* 0x0000000000017941 */ /* 0x000fea0003800000 */
.L_x_50:
[----:B------:R-:W-:Y:S05]  /*1f10*/  BRA `(.L_x_52) ;  /* 0xfffffffc00147947 */ /* 0x000fea000383ffff */
        .weak           $__internal_0_$__cuda_sm20_rem_u64
        .type           $__internal_0_$__cuda_sm20_rem_u64,@function
        .size           $__internal_0_$__cuda_sm20_rem_u64,($__internal_1_$__cuda_sm3x_div_rn_noftz_f32_slowpath - $__internal_0_$__cuda_sm20_rem_u64)
$__internal_0_$__cuda_sm20_rem_u64:
[----:B------:R-:W1:Y:S08]  /*1f20*/  I2F.U64.RP R8, R6 ;  /* 0x0000000600087312 */ /* 0x000e700000309000 */
[----:B-1----:R-:W1:Y:S02]  /*1f30*/  MUFU.RCP R8, R8 ;  /* 0x0000000800087308 */ /* 0x002e640000001000 */
[----:B-1----:R-:W-:-:S06]  /*1f40*/  IADD3 R4, PT, PT, R8, 0x1ffffffe, RZ ;  /* 0x1ffffffe08047810 */ /* 0x002fcc0007ffe0ff */
[----:B------:R-:W1:Y:S02]  /*1f50*/  F2I.U64.TRUNC R4, R4 ;  /* 0x0000000400047311 */ /* 0x000e64000020d800 */
[----:B-1----:R-:W-:-:S04]  /*1f60*/  IMAD.WIDE.U32 R2, R4, R6, RZ ;  /* 0x0000000604027225 */ /* 0x002fc800078e00ff */
[----:B------:R-:W-:Y:S01]  /*1f70*/  IMAD R3, R4, R7, R3 ;  /* 0x0000000704037224 */ /* 0x000fe200078e0203 */
[----:B------:R-:W-:-:S03]  /*1f80*/  IADD3 R27, P0, PT, RZ, -R2, RZ ;  /* 0x80000002ff1b7210 */ /* 0x000fc60007f1e0ff */
[----:B------:R-:W-:Y:S02]  /*1f90*/  IMAD R3, R5, R6, R3 ;  /* 0x0000000605037224 */ /* 0x000fe400078e0203 */
[----:B------:R-:W-:-:S04]  /*1fa0*/  IMAD.HI.U32 R2, R4, R27, RZ ;  /* 0x0000001b04027227 */ /* 0x000fc800078e00ff */
[----:B------:R-:W-:Y:S02]  /*1fb0*/  IMAD.X R29, RZ, RZ, ~R3, P0 ;  /* 0x000000ffff1d7224 */ /* 0x000fe400000e0e03 */
[----:B------:R-:W-:Y:S02]  /*1fc0*/  IMAD.MOV.U32 R3, RZ, RZ, R4 ;  /* 0x000000ffff037224 */ /* 0x000fe400078e0004 */
[-C--:B------:R-:W-:Y:S02]  /*1fd0*/  IMAD R31, R5, R29.reuse, RZ ;  /* 0x0000001d051f7224 */ /* 0x080fe400078e02ff */
[----:B------:R-:W-:-:S04]  /*1fe0*/  IMAD.WIDE.U32 R2, P0, R4, R29, R2 ;  /* 0x0000001d04027225 */ /* 0x000fc80007800002 */
[----:B------:R-:W-:-:S04]  /*1ff0*/  IMAD.HI.U32 R29, R5, R29, RZ ;  /* 0x0000001d051d7227 */ /* 0x000fc800078e00ff */
[----:B------:R-:W-:-:S05]  /*2000*/  IMAD.HI.U32 R2, P1, R5, R27, R2 ;  /* 0x0000001b05027227 */ /* 0x000fca0007820002 */
[----:B------:R-:W-:Y:S02]  /*2010*/  IADD3 R3, P2, PT, R31, R2, RZ ;  /* 0x000000021f037210 */ /* 0x000fe40007f5e0ff */
[----:B------:R-:W-:-:S03]  /*2020*/  IADD3.X R2, PT, PT, R29, R5, RZ, P0, !PT ;  /* 0x000000051d027210 */ /* 0x000fc600007fe4ff */
[----:B------:R-:W-:Y:S01]  /*2030*/  IMAD.WIDE.U32 R4, R3, R6, RZ ;  /* 0x0000000603047225 */ /* 0x000fe200078e00ff */
[----:B------:R-:W-:-:S03]  /*2040*/  IADD3.X R27, PT, PT, RZ, RZ, R2, P2, P1 ;  /* 0x000000ffff1b7210 */ /* 0x000fc600017e2402 */
[----:B------:R-:W-:Y:S01]  /*2050*/  IMAD R2, R3, R7, R5 ;  /* 0x0000000703027224 */ /* 0x000fe200078e0205 */
[----:B------:R-:W-:-:S03]  /*2060*/  IADD3 R5, P0, PT, RZ, -R4, RZ ;  /* 0x80000004ff057210 */ /* 0x000fc60007f1e0ff */
[----:B------:R-:W-:Y:S02]  /*2070*/  IMAD R4, R27, R6, R2 ;  /* 0x000000061b047224 */ /* 0x000fe400078e0202 */
[----:B------:R-:W-:-:S04]  /*2080*/  IMAD.HI.U32 R2, R3, R5, RZ ;  /* 0x0000000503027227 */ /* 0x000fc800078e00ff */
[----:B------:R-:W-:-:S04]  /*2090*/  IMAD.X R4, RZ, RZ, ~R4, P0 ;  /* 0x000000ffff047224 */ /* 0x000fc800000e0e04 */
[----:B------:R-:W-:-:S04]  /*20a0*/  IMAD.WIDE.U32 R2, P0, R3, R4, R2 ;  /* 0x0000000403027225 */ /* 0x000fc80007800002 */
[C---:B------:R-:W-:Y:S02]  /*20b0*/  IMAD R29, R27.reuse, R4, RZ ;  /* 0x000000041b1d7224 */ /* 0x040fe400078e02ff */
[----:B------:R-:W-:-:S04]  /*20c0*/  IMAD.HI.U32 R2, P1, R27, R5, R2 ;  /* 0x000000051b027227 */ /* 0x000fc80007820002 */
[----:B------:R-:W-:Y:S02]  /*20d0*/  HFMA2 R3, -RZ, RZ, 0, 0 ;  /* 0x00000000ff037431 */ /* 0x000fe400000001ff */
[----:B------:R-:W-:Y:S01]  /*20e0*/  IMAD.HI.U32 R8, R27, R4, RZ ;  /* 0x000000041b087227 */ /* 0x000fe200078e00ff */
[----:B------:R-:W-:-:S03]  /*20f0*/  IADD3 R4, P2, PT, R29, R2, RZ ;  /* 0x000000021d047210 */ /* 0x000fc60007f5e0ff */
[----:B------:R-:W-:Y:S02]  /*2100*/  IMAD.X R27, R8, 0x1, R27, P0 ;  /* 0x00000001081b7824 */ /* 0x000fe400000e061b */
[----:B------:R-:W-:-:S03]  /*2110*/  IMAD.HI.U32 R2, R4, R21, RZ ;  /* 0x0000001504027227 */ /* 0x000fc600078e00ff */
[----:B------:R-:W-:Y:S01]  /*2120*/  IADD3.X R8, PT, PT, RZ, RZ, R27, P2, P1 ;  /* 0x000000ffff087210 */ /* 0x000fe200017e241b */
[----:B------:R-:W-:-:S04]  /*2130*/  IMAD.WIDE.U32 R2, R4, R25, R2 ;  /* 0x0000001904027225 */ /* 0x000fc800078e0002 */
[C---:B------:R-:W-:Y:S02]  /*2140*/  IMAD R5, R8.reuse, R25, RZ ;  /* 0x0000001908057224 */ /* 0x040fe400078e02ff */
[----:B------:R-:W-:-:S04]  /*2150*/  IMAD.HI.U32 R2, P0, R8, R21, R2 ;  /* 0x0000001508027227 */ /* 0x000fc80007800002 */
[----:B------:R-:W-:Y:S01]  /*2160*/  IMAD.HI.U32 R4, R8, R25, RZ ;  /* 0x0000001908047227 */ /* 0x000fe200078e00ff */
[----:B------:R-:W-:-:S03]  /*2170*/  IADD3 R5, P1, PT, R5, R2, RZ ;  /* 0x0000000205057210 */ /* 0x000fc60007f3e0ff */
[----:B------:R-:W-:Y:S02]  /*2180*/  IMAD.X R4, RZ, RZ, R4, P0 ;  /* 0x000000ffff047224 */ /* 0x000fe400000e0604 */
[----:B------:R-:W-:-:S04]  /*2190*/  IMAD.WIDE.U32 R2, R5, R6, RZ ;  /* 0x0000000605027225 */ /* 0x000fc800078e00ff */
[----:B------:R-:W-:Y:S01]  /*21a0*/  IMAD.X R27, RZ, RZ, R4, P1 ;  /* 0x000000ffff1b7224 */ /* 0x000fe200008e0604 */
[----:B------:R-:W-:Y:S01]  /*21b0*/  IADD3 R21, P1, PT, -R2, R21, RZ ;  /* 0x0000001502157210 */ /* 0x000fe20007f3e1ff */
[----:B------:R-:W-:-:S03]  /*21c0*/  IMAD R5, R5, R7, R3 ;  /* 0x0000000705057224 */ /* 0x000fc600078e0203 */
[-C--:B------:R-:W-:Y:S01]  /*21d0*/  ISETP.GE.U32.AND P0, PT, R21, R6.reuse, PT ;  /* 0x000000061500720c */ /* 0x080fe20003f06070 */
[----:B------:R-:W-:-:S05]  /*21e0*/  IMAD R2, R27, R6, R5 ;  /* 0x000000061b027224 */ /* 0x000fca00078e0205 */
[----:B------:R-:W-:Y:S02]  /*21f0*/  IADD3.X R2, PT, PT, ~R2, R25, RZ, P1, !PT ;  /* 0x0000001902027210 */ /* 0x000fe40000ffe5ff */
[----:B------:R-:W-:Y:S02]  /*2200*/  IADD3 R3, P1, PT, -R6, R21, RZ ;  /* 0x0000001506037210 */ /* 0x000fe40007f3e1ff */
[----:B------:R-:W-:-:S03]  /*2210*/  ISETP.GE.U32.AND.EX P0, PT, R2, R7, PT, P0 ;  /* 0x000000070200720c */ /* 0x000fc60003f06100 */
[----:B------:R-:W-:Y:S01]  /*2220*/  IMAD.X R4, R2, 0x1, ~R7, P1 ;  /* 0x0000000102047824 */ /* 0x000fe200008e0e07 */
[----:B------:R-:W-:Y:S02]  /*2230*/  SEL R3, R3, R21, P0 ;  /* 0x0000001503037207 */ /* 0x000fe40000000000 */
[----:B------:R-:W-:Y:S02]  /*2240*/  ISETP.NE.U32.AND P1, PT, R6, RZ, PT ;  /* 0x000000ff0600720c */ /* 0x000fe40003f25070 */
[----:B------:R-:W-:Y:S02]  /*2250*/  SEL R4, R4, R2, P0 ;  /* 0x0000000204047207 */ /* 0x000fe40000000000 */
[----:B------:R-:W-:Y:S02]  /*2260*/  ISETP.GE.U32.AND P0, PT, R3, R6, PT ;  /* 0x000000060300720c */ /* 0x000fe40003f06070 */
[----:B------:R-:W-:Y:S02]  /*2270*/  IADD3 R2, P2, PT, -R6, R3, RZ ;  /* 0x0000000306027210 */ /* 0x000fe40007f5e1ff */
[----:B------:R-:W-:-:S02]  /*2280*/  ISETP.GE.U32.AND.EX P0, PT, R4, R7, PT, P0 ;  /* 0x000000070400720c */ /* 0x000fc40003f06100 */
[----:B------:R-:W-:Y:S01]  /*2290*/  ISETP.NE.AND.EX P1, PT, R7, RZ, PT, P1 ;  /* 0x000000ff0700720c */ /* 0x000fe20003f25310 */
[----:B------:R-:W-:Y:S01]  /*22a0*/  IMAD.X R5, R4, 0x1, ~R7, P2 ;  /* 0x0000000104057824 */ /* 0x000fe200010e0e07 */
[----:B------:R-:W-:Y:S01]  /*22b0*/  SEL R6, R2, R3, P0 ;  /* 0x0000000302067207 */ /* 0x000fe20000000000 */
[----:B------:R-:W-:Y:S01]  /*22c0*/  IMAD.MOV.U32 R3, RZ, RZ, 0x0 ;  /* 0x00000000ff037424 */ /* 0x000fe200078e00ff */
[----:B------:R-:W-:Y:S02]  /*22d0*/  MOV R2, R0 ;  /* 0x0000000000027202 */ /* 0x000fe40000000f00 */
[----:B------:R-:W-:Y:S02]  /*22e0*/  SEL R5, R5, R4, P0 ;  /* 0x0000000405057207 */ /* 0x000fe40000000000 */
[----:B------:R-:W-:Y:S02]  /*22f0*/  SEL R6, R6, 0xffffffff, P1 ;  /* 0xffffffff06067807 */ /* 0x000fe40000800000 */
[----:B------:R-:W-:Y:S01]  /*2300*/  SEL R5, R5, 0xffffffff, P1 ;  /* 0xffffffff05057807 */ /* 0x000fe20000800000 */
[----:B------:R-:W-:Y:S06]  /*2310*/  RET.REL.NODEC R2 `(_Z15kernel_simulate9Chemicalsi) ;  /* 0xffffffdc02387950 */ /* 0x000fec0003c3ffff */
        .weak           $__internal_1_$__cuda_sm3x_div_rn_noftz_f32_slowpath
        .type           $__internal_1_$__cuda_sm3x_div_rn_noftz_f32_slowpath,@function
        .size           $__internal_1_$__cuda_sm3x_div_rn_noftz_f32_slowpath,(.L_x_66 - $__internal_1_$__cuda_sm3x_div_rn_noftz_f32_slowpath)
$__internal_1_$__cuda_sm3x_div_rn_noftz_f32_slowpath:
[--C-:B------:R-:W-:Y:S01]  /*2320*/  SHF.R.U32.HI R30, RZ, 0x17, R24.reuse ;  /* 0x00000017ff1e7819 */ /* 0x100fe20000011618 */
[----:B------:R-:W-:Y:S01]  /*2330*/  BSSY.RECONVERGENT B4, `(.L_x_53) ;  /* 0x0000064000047945 */ /* 0x000fe20003800200 */
[--C-:B------:R-:W-:Y:S01]  /*2340*/  SHF.R.U32.HI R49, RZ, 0x17, R33.reuse ;  /* 0x00000017ff317819 */ /* 0x100fe20000011621 */
[----:B------:R-:W-:Y:S01]  /*2350*/  IMAD.MOV.U32 R26, RZ, RZ, R33 ;  /* 0x000000ffff1a7224 */ /* 0x000fe200078e0021 */
[----:B------:R-:W-:Y:S01]  /*2360*/  LOP3.LUT R30, R30, 0xff, RZ, 0xc0, !PT ;  /* 0x000000ff1e1e7812 */ /* 0x000fe200078ec0ff */
[----:B------:R-:W-:Y:S01]  /*2370*/  IMAD.MOV.U32 R51, RZ, RZ, R24 ;  /* 0x000000ffff337224 */ /* 0x000fe200078e0018 */
[----:B------:R-:W-:-:S03]  /*2380*/  LOP3.LUT R49, R49, 0xff, RZ, 0xc0, !PT ;  /* 0x000000ff31317812 */ /* 0x000fc600078ec0ff */
[----:B------:R-:W-:Y:S01]  /*2390*/  VIADD R50, R30, 0xffffffff ;  /* 0xffffffff1e327836 */ /* 0x000fe20000000000 */
[----:B------:R-:W-:-:S04]  /*23a0*/  IADD3 R52, PT, PT, R49, -0x1, RZ ;  /* 0xffffffff31347810 */ /* 0x000fc80007ffe0ff */
[----:B------:R-:W-:-:S04]  /*23b0*/  ISETP.GT.U32.AND P0, PT, R50, 0xfd, PT ;  /* 0x000000fd3200780c */ /* 0x000fc80003f04070 */
[----:B------:R-:W-:-:S13]  /*23c0*/  ISETP.GT.U32.OR P0, PT, R52, 0xfd, P0 ;  /* 0x000000fd3400780c */ /* 0x000fda0000704470 */
[----:B------:R-:W-:Y:S01]  /*23d0*/  @!P0 MOV R28, RZ ;  /* 0x000000ff001c8202 */ /* 0x000fe20000000f00 */
[----:B------:R-:W-:Y:S06]  /*23e0*/  @!P0 BRA `(.L_x_54) ;  /* 0x00000000005c8947 */ /* 0x000fec0003800000 */
[----:B------:R-:W-:Y:S02]  /*23f0*/  FSETP.GTU.FTZ.AND P0, PT, |R33|, +INF , PT ;  /* 0x7f8000002100780b */ /* 0x000fe40003f1c200 */
[----:B------:R-:W-:-:S04]  /*2400*/  FSETP.GTU.FTZ.AND P1, PT, |R24|, +INF , PT ;  /* 0x7f8000001800780b */ /* 0x000fc80003f3c200 */
[----:B------:R-:W-:-:S13]  /*2410*/  PLOP3.LUT P0, PT, P0, P1, PT, 0xf8, 0x8f ;  /* 0x00000000008f781c */ /* 0x000fda0000703f70 */
[----:B------:R-:W-:Y:S05]  /*2420*/  @P0 BRA `(.L_x_55) ;  /* 0x00000004004c0947 */ /* 0x000fea0003800000 */
[----:B------:R-:W-:-:S13]  /*2430*/  LOP3.LUT P0, RZ, R51, 0x7fffffff, R26, 0xc8, !PT ;  /* 0x7fffffff33ff7812 */ /* 0x000fda000780c81a */
[----:B------:R-:W-:Y:S05]  /*2440*/  @!P0 BRA `(.L_x_56) ;  /* 0x00000004003c8947 */ /* 0x000fea0003800000 */
[C---:B------:R-:W-:Y:S02]  /*2450*/  FSETP.NEU.FTZ.AND P1, PT, |R33|.reuse, +INF , PT ;  /* 0x7f8000002100780b */ /* 0x040fe40003f3d200 */
[----:B------:R-:W-:Y:S02]  /*2460*/  FSETP.NEU.FTZ.AND P0, PT, |R24|, +INF , PT ;  /* 0x7f8000001800780b */ /* 0x000fe40003f1d200 */
[----:B------:R-:W-:-:S11]  /*2470*/  FSETP.NEU.FTZ.AND P2, PT, |R33|, +INF , PT ;  /* 0x7f8000002100780b */ /* 0x000fd60003f5d200 */
[----:B------:R-:W-:Y:S05]  /*2480*/  @!P0 BRA !P1, `(.L_x_56) ;  /* 0x00000004002c8947 */ /* 0x000fea0004800000 */
[----:B------:R-:W-:-:S04]  /*2490*/  LOP3.LUT P1, RZ, R26, 0x7fffffff, RZ, 0xc0, !PT ;  /* 0x7fffffff1aff7812 */ /* 0x000fc8000782c0ff */
[----:B------:R-:W-:-:S13]  /*24a0*/  PLOP3.LUT P0, PT, P0, P1, PT, 0x2f, 0xf2 ;  /* 0x0000000000f2781c */ /* 0x000fda0000702577 */
[----:B------:R-:W-:Y:S05]  /*24b0*/  @P0 BRA `(.L_x_57) ;  /* 0x0000000400180947 */ /* 0x000fea0003800000 */
[----:B------:R-:W-:-:S04]  /*24c0*/  LOP3.LUT P0, RZ, R51, 0x7fffffff, RZ, 0xc0, !PT ;  /* 0x7fffffff33ff7812 */ /* 0x000fc8000780c0ff */
[----:B------:R-:W-:-:S13]  /*24d0*/  PLOP3.LUT P0, PT, P2, P0, PT, 0x2f, 0xf2 ;  /* 0x0000000000f2781c */ /* 0x000fda0001700577 */
[----:B------:R-:W-:Y:S05]  /*24e0*/  @P0 BRA `(.L_x_58) ;  /* 0x0000000400000947 */ /* 0x000fea0003800000 */
[----:B------:R-:W-:Y:S02]  /*24f0*/  ISETP.GE.AND P0, PT, R52, RZ, PT ;  /* 0x000000ff3400720c */ /* 0x000fe40003f06270 */
[----:B------:R-:W-:-:S11]  /*2500*/  ISETP.GE.AND P1, PT, R50, RZ, PT ;  /* 0x000000ff3200720c */ /* 0x000fd60003f26270 */
[----:B------:R-:W-:Y:S02]  /*2510*/  @P0 IMAD.MOV.U32 R28, RZ, RZ, RZ ;  /* 0x000000ffff1c0224 */ /* 0x000fe400078e00ff */
[----:B------:R-:W-:Y:S01]  /*2520*/  @!P0 FFMA R26, R33, 1.84467440737095516160e+19, RZ ;  /* 0x5f800000211a8823 */ /* 0x000fe200000000ff */
[----:B------:R-:W-:Y:S02]  /*2530*/  @!P0 IMAD.MOV.U32 R28, RZ, RZ, -0x40 ;  /* 0xffffffc0ff1c8424 */ /* 0x000fe400078e00ff */
[----:B------:R-:W-:-:S03]  /*2540*/  @!P1 FFMA R51, R24, 1.84467440737095516160e+19, RZ ;  /* 0x5f80000018339823 */ /* 0x000fc600000000ff */
[----:B------:R-:W-:-:S07]  /*2550*/  @!P1 IADD3 R28, PT, PT, R28, 0x40, RZ ;  /* 0x000000401c1c9810 */ /* 0x000fce0007ffe0ff */
.L_x_54:
[----:B------:R-:W-:Y:S01]  /*2560*/  LEA R50, R30, 0xc0800000, 0x17 ;  /* 0xc08000001e327811 */ /* 0x000fe200078eb8ff */
[----:B------:R-:W-:Y:S04]  /*2570*/  BSSY.RECONVERGENT B5, `(.L_x_59) ;  /* 0x0000036000057945 */ /* 0x000fe80003800200 */
[----:B------:R-:W-:Y:S02]  /*2580*/  IMAD.IADD R52, R51, 0x1, -R50 ;  /* 0x0000000133347824 */ /* 0x000fe400078e0a32 */
[----:B------:R-:W-:Y:S02]  /*2590*/  VIADD R51, R49, 0xffffff81 ;  /* 0xffffff8131337836 */ /* 0x000fe40000000000 */
[----:B------:R-:W1:Y:S01]  /*25a0*/  MUFU.RCP R50, R52 ;  /* 0x0000003400327308 */ /* 0x000e620000001000 */
[----:B------:R-:W-:Y:S01]  /*25b0*/  FADD.FTZ R33, -R52, -RZ ;  /* 0x800000ff34217221 */ /* 0x000fe20000010100 */
[C---:B------:R-:W-:Y:S01]  /*25c0*/  IMAD R26, R51.reuse, -0x800000, R26 ;  /* 0xff800000331a7824 */ /* 0x040fe200078e021a */
[----:B------:R-:W-:-:S04]  /*25d0*/  IADD3 R51, PT, PT, R51, 0x7f, -R30 ;  /* 0x0000007f33337810 */ /* 0x000fc80007ffe81e */
[----:B------:R-:W-:Y:S01]  /*25e0*/  IADD3 R51, PT, PT, R51, R28, RZ ;  /* 0x0000001c33337210 */ /* 0x000fe20007ffe0ff */
[----:B-1----:R-:W-:-:S04]  /*25f0*/  FFMA R49, R50, R33, 1 ;  /* 0x3f80000032317423 */ /* 0x002fc80000000021 */
[----:B------:R-:W-:-:S04]  /*2600*/  FFMA R49, R50, R49, R50 ;  /* 0x0000003132317223 */ /* 0x000fc80000000032 */
[----:B------:R-:W-:-:S04]  /*2610*/  FFMA R30, R26, R49, RZ ;  /* 0x000000311a1e7223 */ /* 0x000fc800000000ff */
[----:B------:R-:W-:-:S04]  /*2620*/  FFMA R50, R33, R30, R26 ;  /* 0x0000001e21327223 */ /* 0x000fc8000000001a */
[----:B------:R-:W-:-:S04]  /*2630*/  FFMA R30, R49, R50, R30 ;  /* 0x00000032311e7223 */ /* 0x000fc8000000001e */
[----:B------:R-:W-:-:S04]  /*2640*/  FFMA R33, R33, R30, R26 ;  /* 0x0000001e21217223 */ /* 0x000fc8000000001a */
[----:B------:R-:W-:-:S05]  /*2650*/  FFMA R26, R49, R33, R30 ;  /* 0x00000021311a7223 */ /* 0x000fca000000001e */
[----:B------:R-:W-:-:S04]  /*2660*/  SHF.R.U32.HI R28, RZ, 0x17, R26 ;  /* 0x00000017ff1c7819 */ /* 0x000fc8000001161a */
[----:B------:R-:W-:-:S05]  /*2670*/  LOP3.LUT R28, R28, 0xff, RZ, 0xc0, !PT ;  /* 0x000000ff1c1c7812 */ /* 0x000fca00078ec0ff */
[----:B------:R-:W-:-:S04]  /*2680*/  IMAD.IADD R28, R28, 0x1, R51 ;  /* 0x000000011c1c7824 */ /* 0x000fc800078e0233 */
[----:B------:R-:W-:-:S05]  /*2690*/  VIADD R50, R28, 0xffffffff ;  /* 0xffffffff1c327836 */ /* 0x000fca0000000000 */
[----:B------:R-:W-:-:S13]  /*26a0*/  ISETP.GE.U32.AND P0, PT, R50, 0xfe, PT ;  /* 0x000000fe3200780c */ /* 0x000fda0003f06070 */
[----:B------:R-:W-:Y:S05]  /*26b0*/  @!P0 BRA `(.L_x_60) ;  /* 0x0000000000808947 */ /* 0x000fea0003800000 */
[----:B------:R-:W-:-:S13]  /*26c0*/  ISETP.GT.AND P0, PT, R28, 0xfe, PT ;  /* 0x000000fe1c00780c */ /* 0x000fda0003f04270 */
[----:B------:R-:W-:Y:S05]  /*26d0*/  @P0 BRA `(.L_x_61) ;  /* 0x00000000006c0947 */ /* 0x000fea0003800000 */
[----:B------:R-:W-:-:S13]  /*26e0*/  ISETP.GE.AND P0, PT, R28, 0x1, PT ;  /* 0x000000011c00780c */ /* 0x000fda0003f06270 */
[----:B------:R-:W-:Y:S05]  /*26f0*/  @P0 BRA `(.L_x_62) ;  /* 0x0000000000740947 */ /* 0x000fea0003800000 */
[----:B------:R-:W-:Y:S02]  /*2700*/  ISETP.GE.AND P0, PT, R28, -0x18, PT ;  /* 0xffffffe81c00780c */ /* 0x000fe40003f06270 */
[----:B------:R-:W-:-:S11]  /*2710*/  LOP3.LUT R26, R26, 0x80000000, RZ, 0xc0, !PT ;  /* 0x800000001a1a7812 */ /* 0x000fd600078ec0ff */
[----:B------:R-:W-:Y:S05]  /*2720*/  @!P0 BRA `(.L_x_62) ;  /* 0x0000000000688947 */ /* 0x000fea0003800000 */
[CCC-:B------:R-:W-:Y:S01]  /*2730*/  FFMA.RP R50, R49.reuse, R33.reuse, R30.reuse ;  /* 0x0000002131327223 */ /* 0x1c0fe2000000801e */
[CCC-:B------:R-:W-:Y:S01]  /*2740*/  FFMA.RM R51, R49.reuse, R33.reuse, R30.reuse ;  /* 0x0000002131337223 */ /* 0x1c0fe2000000401e */
[----:B------:R-:W-:Y:S01]  /*2750*/  FFMA.RZ R30, R49, R33, R30 ;  /* 0x00000021311e7223 */ /* 0x000fe2000000c01e */
[C---:B------:R-:W-:Y:S02]  /*2760*/  IADD3 R33, PT, PT, R28.reuse, 0x20, RZ ;  /* 0x000000201c217810 */ /* 0x040fe40007ffe0ff */
[----:B------:R-:W-:Y:S02]  /*2770*/  ISETP.NE.AND P2, PT, R28, RZ, PT ;  /* 0x000000ff1c00720c */ /* 0x000fe40003f45270 */
[----:B------:R-:W-:Y:S02]  /*2780*/  LOP3.LUT R30, R30, 0x7fffff, RZ, 0xc0, !PT ;  /* 0x007fffff1e1e7812 */ /* 0x000fe400078ec0ff */
[----:B------:R-:W-:Y:S01]  /*2790*/  ISETP.NE.AND P1, PT, R28, RZ, PT ;  /* 0x000000ff1c00720c */ /* 0x000fe20003f25270 */
[----:B------:R-:W-:Y:S01]  /*27a0*/  IMAD.MOV R28, RZ, RZ, -R28 ;  /* 0x000000ffff1c7224 */ /* 0x000fe200078e0a1c */
[----:B------:R-:W-:-:S02]  /*27b0*/  LOP3.LUT R30, R30, 0x800000, RZ, 0xfc, !PT ;  /* 0x008000001e1e7812 */ /* 0x000fc400078efcff */
[----:B------:R-:W-:Y:S02]  /*27c0*/  FSETP.NEU.FTZ.AND P0, PT, R50, R51, PT ;  /* 0x000000333200720b */ /* 0x000fe40003f1d000 */
[----:B------:R-:W-:-:S04]  /*27d0*/  SHF.L.U32 R33, R30, R33, RZ ;  /* 0x000000211e217219 */ /* 0x000fc800000006ff */
[----:B------:R-:W-:Y:S02]  /*27e0*/  ISETP.NE.AND P1, PT, R33, RZ, P1 ;  /* 0x000000ff2100720c */ /* 0x000fe40000f25270 */
[----:B------:R-:W-:Y:S02]  /*27f0*/  SEL R33, R28, RZ, P2 ;  /* 0x000000ff1c217207 */ /* 0x000fe40001000000 */
[----:B------:R-:W-:Y:S02]  /*2800*/  PLOP3.LUT P0, PT, P0, P1, PT, 0xf8, 0x8f ;  /* 0x00000000008f781c */ /* 0x000fe40000703f70 */
[----:B------:R-:W-:Y:S02]  /*2810*/  SHF.R.U32.HI R33, RZ, R33, R30 ;  /* 0x00000021ff217219 */ /* 0x000fe4000001161e */
[----:B------:R-:W-:Y:S02]  /*2820*/  SEL R28, RZ, 0x1, !P0 ;  /* 0x00000001ff1c7807 */ /* 0x000fe40004000000 */
[----:B------:R-:W-:-:S04]  /*2830*/  SHF.R.U32.HI R49, RZ, 0x1, R33 ;  /* 0x00000001ff317819 */ /* 0x000fc80000011621 */
[----:B------:R-:W-:-:S04]  /*2840*/  LOP3.LUT R28, R28, 0x1, R49, 0xf8, !PT ;  /* 0x000000011c1c7812 */ /* 0x000fc800078ef831 */
[----:B------:R-:W-:-:S05]  /*2850*/  LOP3.LUT R28, R28, R33, RZ, 0xc0, !PT ;  /* 0x000000211c1c7212 */ /* 0x000fca00078ec0ff */
[----:B------:R-:W-:-:S05]  /*2860*/  IMAD.IADD R49, R49, 0x1, R28 ;  /* 0x0000000131317824 */ /* 0x000fca00078e021c */
[----:B------:R-:W-:Y:S01]  /*2870*/  LOP3.LUT R26, R49, R26, RZ, 0xfc, !PT ;  /* 0x0000001a311a7212 */ /* 0x000fe200078efcff */
[----:B------:R-:W-:Y:S06]  /*2880*/  BRA `(.L_x_62) ;  /* 0x0000000000107947 */ /* 0x000fec0003800000 */
.L_x_61:
[----:B------:R-:W-:-:S04]  /*2890*/  LOP3.LUT R26, R26, 0x80000000, RZ, 0xc0, !PT ;  /* 0x800000001a1a7812 */ /* 0x000fc800078ec0ff */
[----:B------:R-:W-:Y:S01]  /*28a0*/  LOP3.LUT R26, R26, 0x7f800000, RZ, 0xfc, !PT ;  /* 0x7f8000001a1a7812 */ /* 0x000fe200078efcff */
[----:B------:R-:W-:Y:S06]  /*28b0*/  BRA `(.L_x_62) ;  /* 0x0000000000047947 */ /* 0x000fec0003800000 */
.L_x_60:
[----:B------:R-:W-:-:S07]  /*28c0*/  LEA R26, R51, R26, 0x17 ;  /* 0x0000001a331a7211 */ /* 0x000fce00078eb8ff */
.L_x_62:
[----:B------:R-:W-:Y:S05]  /*28d0*/  BSYNC.RECONVERGENT B5 ;  /* 0x0000000000057941 */ /* 0x000fea0003800200 */
.L_x_59:
[----:B------:R-:W-:Y:S05]  /*28e0*/  BRA `(.L_x_63) ;  /* 0x0000000000207947 */ /* 0x000fea0003800000 */
.L_x_58:
[----:B------:R-:W-:-:S04]  /*28f0*/  LOP3.LUT R26, R51, 0x80000000, R26, 0x48, !PT ;  /* 0x80000000331a7812 */ /* 0x000fc800078e481a */
[----:B------:R-:W-:Y:S01]  /*2900*/  LOP3.LUT R26, R26, 0x7f800000, RZ, 0xfc, !PT ;  /* 0x7f8000001a1a7812 */ /* 0x000fe200078efcff */
[----:B------:R-:W-:Y:S06]  /*2910*/  BRA `(.L_x_63) ;  /* 0x0000000000147947 */ /* 0x000fec0003800000 */
.L_x_57:
[----:B------:R-:W-:Y:S01]  /*2920*/  LOP3.LUT R26, R51, 0x80000000, R26, 0x48, !PT ;  /* 0x80000000331a7812 */ /* 0x000fe200078e481a */
[----:B------:R-:W-:Y:S06]  /*2930*/  BRA `(.L_x_63) ;  /* 0x00000000000c7947 */ /* 0x000fec0003800000 */
.L_x_56:
[----:B------:R-:W1:Y:S01]  /*2940*/  MUFU.RSQ R26, -QNAN ;  /* 0xffc00000001a7908 */ /* 0x000e620000001400 */
[----:B------:R-:W-:Y:S05]  /*2950*/  BRA `(.L_x_63) ;  /* 0x0000000000047947 */ /* 0x000fea0003800000 */
.L_x_55:
[----:B------:R-:W-:-:S07]  /*2960*/  FADD.FTZ R26, R33, R24 ;  /* 0x00000018211a7221 */ /* 0x000fce0000010000 */
.L_x_63:
[----:B------:R-:W-:Y:S05]  /*2970*/  BSYNC.RECONVERGENT B4 ;  /* 0x0000000000047941 */ /* 0x000fea0003800200 */
.L_x_53:
[----:B------:R-:W-:-:S04]  /*2980*/  IMAD.MOV.U32 R33, RZ, RZ, 0x0 ;  /* 0x00000000ff217424 */ /* 0x000fc800078e00ff */
[----:B-1----:R-:W-:Y:S05]  /*2990*/  RET.REL.NODEC R32 `(_Z15kernel_simulate9Chemicalsi) ;  /* 0xffffffd420987950 */ /* 0x002fea0003c3ffff */
.L_x_64:
        /* <DEDUP_REMOVED lines=14> */
.L_x_66:


//--------------------- .nv.shared._Z14prepare_buffer9Chemicals --------------------------
	.section	.nv.shared._Z14prepare_buffer9Chemicals,"aw",@nobits
	.sectionflags	@""
	.align	16
	.zero		1024


//--------------------- .nv.shared.reserved.0     --------------------------
	.section	.nv.shared.reserved.0,"aw",@nobits
	.weak		__nv_reservedSMEM_offset_0_alias
	.size		__nv_reservedSMEM_offset_0_alias, 0, 64
	.other		__nv_reservedSMEM_offset_0_alias,@"STO_CUDA_RESERVED_SHARED STV_DEFAULT"
__nv_reservedSMEM_offset_0_alias:
	.zero		0
	.zero		64


//--------------------- .nv.shared._Z15kernel_simulate9Chemicalsi --------------------------
	.section	.nv.shared._Z15kernel_simulate9Chemicalsi,"aw",@nobits
	.sectionflags	@""
	.align	16
	.zero		1024


//--------------------- .nv.constant0._Z14prepare_buffer9Chemicals --------------------------
	.section	.nv.constant0._Z14prepare_buffer9Chemicals,"a",@progbits
	.sectionflags	@""
	.align	4
.nv.constant0._Z14prepare_buffer9Chemicals:
	.zero		1056


//--------------------- .nv.constant0._Z15kernel_simulate9Chemicalsi --------------------------
	.section	.nv.constant0._Z15kernel_simulate9Chemicalsi,"a",@progbits
	.sectionflags	@""
	.align	4
.nv.constant0._Z15kernel_simulate9Chemicalsi:
	.zero		1060


//--------------------- SYMBOLS --------------------------

	.type		.nv.reservedSmem.offset0,@object
	.size		.nv.reservedSmem.offset0,0x4
	.type		.nv.reservedSmem.cap,@object
	.size		.nv.reservedSmem.cap,0x4
